def matmul_kernel(
    a_ptr,
    b_ptr,
    c_ptr,
    M,
    N,
    K,
    stride_am,
    stride_ak,
    stride_bk,
    stride_bn,
    stride_cm,
    stride_cn,
    BLOCK_M: tl.constexpr,
    BLOCK_N: tl.constexpr,
    BLOCK_K: tl.constexpr,
    GROUP_M: tl.constexpr,
):
    pid = tl.program_id(axis=0)
    num_pid_m = tl.cdiv(M, BLOCK_M)
    num_pid_n = tl.cdiv(N, BLOCK_N)
    num_pid_in_group = GROUP_M * num_pid_n
    group_id = pid // num_pid_in_group
    first_pid_m = group_id * GROUP_M
    group_size_m = min(num_pid_m - first_pid_m, GROUP_M)
    pid_m = first_pid_m + ((pid % num_pid_in_group) % group_size_m)
    pid_n = (pid % num_pid_in_group) // group_size_m

    offs_am = (pid_m * BLOCK_M + tl.arange(0, BLOCK_M)) % M
    offs_bn = (pid_n * BLOCK_N + tl.arange(0, BLOCK_N)) % N
    offs_k = tl.arange(0, BLOCK_K)
    a_ptrs = a_ptr + offs_am[:, None] * stride_am + offs_k[None, :] * stride_ak
    b_ptrs = b_ptr + offs_k[:, None] * stride_bk + offs_bn[None, :] * stride_bn

    acc = tl.zeros((BLOCK_M, BLOCK_N), dtype=tl.float32)
    for kk in range(0, tl.cdiv(K, BLOCK_K)):
        a = tl.load(a_ptrs, mask=offs_k[None, :] < K - kk * BLOCK_K, other=0.0)
        b = tl.load(b_ptrs, mask=offs_k[:, None] < K - kk * BLOCK_K, other=0.0)
        acc = tl.dot(a, b, acc)
        a_ptrs += BLOCK_K * stride_ak
        b_ptrs += BLOCK_K * stride_bk

    c = acc.to(c_ptr.dtype.element_ty)
    offs_cm = pid_m * BLOCK_M + tl.arange(0, BLOCK_M)
    offs_cn = pid_n * BLOCK_N + tl.arange(0, BLOCK_N)
    c_ptrs = c_ptr + offs_cm[:, None] * stride_cm + offs_cn[None, :] * stride_cn
    mask = (offs_cm[:, None] < M) & (offs_cn[None, :] < N)
    tl.store(c_ptrs, c, mask=mask)

# config = {"BLOCK_K": 32, "BLOCK_M": 128, "BLOCK_N": 64, "GROUP_M": 8, "arch": "sm_80", "dtype": "fp32", "num_ctas": 1, "num_stages": 5, "num_warps": 4}
# arch = sm_80


// ===== COMPILED SASS (sm_80) =====

	.target	sm_80

	.elftype	@"ET_EXEC"


//--------------------- .note.nv.tkinfo           --------------------------
	.section	.note.nv.tkinfo,"",@"SHT_NOTE"
	.sectionflags	@"SHF_NOTE_NV_TKINFO"
	.tkinfo
        /*0018*/ 	.word	0x00000002
        /*0030*/ 	.string	""
        /*0030*/ 	.string	"ptxas"
        /*0030*/ 	.string	"Cuda compilation tools, release 13.0, V13.0.88"
        /*0030*/ 	.string	"Build cuda_13.0.r13.0/compiler.36424714_0"
        /*0030*/ 	.string	"-v  -suppress-debug-info  -lineinfo  -arch sm_80 "



//--------------------- .note.nv.cuinfo           --------------------------
	.section	.note.nv.cuinfo,"",@"SHT_NOTE"
	.sectionflags	@"SHF_NOTE_NV_CUINFO"
        /*0018*/ 	.short	0x0002
        /*001a*/ 	.short	0x0050
        /*001c*/ 	.short	0x0082
	.zero		2


//--------------------- .nv.info                  --------------------------
	.section	.nv.info,"",@"SHT_CUDA_INFO"
	.align	4


	//----- nvinfo : EIATTR_REGCOUNT
	.align		4
        /*0000*/ 	.byte	0x04, 0x2f
        /*0002*/ 	.short	(.L_1 - .L_0)
	.align		4
.L_0:
        /*0004*/ 	.word	index@(matmul_kernel)
        /*0008*/ 	.word	0x000000f7


	//----- nvinfo : EIATTR_FRAME_SIZE
	.align		4
.L_1:
        /*000c*/ 	.byte	0x04, 0x11
        /*000e*/ 	.short	(.L_3 - .L_2)
	.align		4
.L_2:
        /*0010*/ 	.word	index@(matmul_kernel)
        /*0014*/ 	.word	0x00000000


	//----- nvinfo : EIATTR_MIN_STACK_SIZE
	.align		4
.L_3:
        /*0018*/ 	.byte	0x04, 0x12
        /*001a*/ 	.short	(.L_5 - .L_4)
	.align		4
.L_4:
        /*001c*/ 	.word	index@(matmul_kernel)
        /*0020*/ 	.word	0x00000000
.L_5:


//--------------------- .nv.info.matmul_kernel    --------------------------
	.section	.nv.info.matmul_kernel,"",@"SHT_CUDA_INFO"
	.sectionflags	@""
	.align	4


	//----- nvinfo : EIATTR_CUDA_API_VERSION
	.align		4
        /*0000*/ 	.byte	0x04, 0x37
        /*0002*/ 	.short	(.L_7 - .L_6)
.L_6:
        /*0004*/ 	.word	0x00000082


	//----- nvinfo : EIATTR_SW2861232_WAR
	.align		4
.L_7:
        /*0008*/ 	.byte	0x01, 0x35
	.zero		2


	//----- nvinfo : EIATTR_PARAM_CBANK
	.align		4
        /*000c*/ 	.byte	0x04, 0x0a
        /*000e*/ 	.short	(.L_9 - .L_8)
	.align		4
.L_8:
        /*0010*/ 	.word	index@(.nv.constant0.matmul_kernel)
        /*0014*/ 	.short	0x0160
        /*0016*/ 	.short	0x0050


	//----- nvinfo : EIATTR_CBANK_PARAM_SIZE
	.align		4
.L_9:
        /*0018*/ 	.byte	0x03, 0x19
        /*001a*/ 	.short	0x0050


	//----- nvinfo : EIATTR_KPARAM_INFO
	.align		4
        /*001c*/ 	.byte	0x04, 0x17
        /*001e*/ 	.short	(.L_11 - .L_10)
.L_10:
        /*0020*/ 	.word	0x00000000
        /*0024*/ 	.short	0x000d
        /*0026*/ 	.short	0x0048
        /*0028*/ 	.byte	0x00, 0xf4, 0x21, 0x00


	//----- nvinfo : EIATTR_KPARAM_INFO
	.align		4
.L_11:
        /*002c*/ 	.byte	0x04, 0x17
        /*002e*/ 	.short	(.L_13 - .L_12)
.L_12:
        /*0030*/ 	.word	0x00000000
        /*0034*/ 	.short	0x000c
        /*0036*/ 	.short	0x0040
        /*0038*/ 	.byte	0x00, 0xf4, 0x21, 0x00


	//----- nvinfo : EIATTR_KPARAM_INFO
	.align		4
.L_13:
        /*003c*/ 	.byte	0x04, 0x17
        /*003e*/ 	.short	(.L_15 - .L_14)
.L_14:
        /*0040*/ 	.word	0x00000000
        /*0044*/ 	.short	0x000b
        /*0046*/ 	.short	0x0038
        /*0048*/ 	.byte	0x00, 0xf0, 0x11, 0x00


	//----- nvinfo : EIATTR_KPARAM_INFO
	.align		4
.L_15:
        /*004c*/ 	.byte	0x04, 0x17
        /*004e*/ 	.short	(.L_17 - .L_16)
.L_16:
        /*0050*/ 	.word	0x00000000
        /*0054*/ 	.short	0x000a
        /*0056*/ 	.short	0x0034
        /*0058*/ 	.byte	0x00, 0xf0, 0x11, 0x00


	//----- nvinfo : EIATTR_KPARAM_INFO
	.align		4
.L_17:
        /*005c*/ 	.byte	0x04, 0x17
        /*005e*/ 	.short	(.L_19 - .L_18)
.L_18:
        /*0060*/ 	.word	0x00000000
        /*0064*/ 	.short	0x0009
        /*0066*/ 	.short	0x0030
        /*0068*/ 	.byte	0x00, 0xf0, 0x11, 0x00


	//----- nvinfo : EIATTR_KPARAM_INFO
	.align		4
.L_19:
        /*006c*/ 	.byte	0x04, 0x17
        /*006e*/ 	.short	(.L_21 - .L_20)
.L_20:
        /*0070*/ 	.word	0x00000000
        /*0074*/ 	.short	0x0008
        /*0076*/ 	.short	0x002c
        /*0078*/ 	.byte	0x00, 0xf0, 0x11, 0x00


	//----- nvinfo : EIATTR_KPARAM_INFO
	.align		4
.L_21:
        /*007c*/ 	.byte	0x04, 0x17
        /*007e*/ 	.short	(.L_23 - .L_22)
.L_22:
        /*0080*/ 	.word	0x00000000
        /*0084*/ 	.short	0x0007
        /*0086*/ 	.short	0x0028
        /*0088*/ 	.byte	0x00, 0xf0, 0x11, 0x00


	//----- nvinfo : EIATTR_KPARAM_INFO
	.align		4
.L_23:
        /*008c*/ 	.byte	0x04, 0x17
        /*008e*/ 	.short	(.L_25 - .L_24)
.L_24:
        /*0090*/ 	.word	0x00000000
        /*0094*/ 	.short	0x0006
        /*0096*/ 	.short	0x0024
        /*0098*/ 	.byte	0x00, 0xf0, 0x11, 0x00


	//----- nvinfo : EIATTR_KPARAM_INFO
	.align		4
.L_25:
        /*009c*/ 	.byte	0x04, 0x17
        /*009e*/ 	.short	(.L_27 - .L_26)
.L_26:
        /*00a0*/ 	.word	0x00000000
        /*00a4*/ 	.short	0x0005
        /*00a6*/ 	.short	0x0020
        /*00a8*/ 	.byte	0x00, 0xf0, 0x11, 0x00


	//----- nvinfo : EIATTR_KPARAM_INFO
	.align		4
.L_27:
        /*00ac*/ 	.byte	0x04, 0x17
        /*00ae*/ 	.short	(.L_29 - .L_28)
.L_28:
        /*00b0*/ 	.word	0x00000000
        /*00b4*/ 	.short	0x0004
        /*00b6*/ 	.short	0x001c
        /*00b8*/ 	.byte	0x00, 0xf0, 0x11, 0x00


	//----- nvinfo : EIATTR_KPARAM_INFO
	.align		4
.L_29:
        /*00bc*/ 	.byte	0x04, 0x17
        /*00be*/ 	.short	(.L_31 - .L_30)
.L_30:
        /*00c0*/ 	.word	0x00000000
        /*00c4*/ 	.short	0x0003
        /*00c6*/ 	.short	0x0018
        /*00c8*/ 	.byte	0x00, 0xf0, 0x11, 0x00


	//----- nvinfo : EIATTR_KPARAM_INFO
	.align		4
.L_31:
        /*00cc*/ 	.byte	0x04, 0x17
        /*00ce*/ 	.short	(.L_33 - .L_32)
.L_32:
        /*00d0*/ 	.word	0x00000000
        /*00d4*/ 	.short	0x0002
        /*00d6*/ 	.short	0x0010
        /*00d8*/ 	.byte	0x00, 0xf4, 0x21, 0x00


	//----- nvinfo : EIATTR_KPARAM_INFO
	.align		4
.L_33:
        /*00dc*/ 	.byte	0x04, 0x17
        /*00de*/ 	.short	(.L_35 - .L_34)
.L_34:
        /*00e0*/ 	.word	0x00000000
        /*00e4*/ 	.short	0x0001
        /*00e6*/ 	.short	0x0008
        /*00e8*/ 	.byte	0x00, 0xf4, 0x21, 0x00


	//----- nvinfo : EIATTR_KPARAM_INFO
	.align		4
.L_35:
        /*00ec*/ 	.byte	0x04, 0x17
        /*00ee*/ 	.short	(.L_37 - .L_36)
.L_36:
        /*00f0*/ 	.word	0x00000000
        /*00f4*/ 	.short	0x0000
        /*00f6*/ 	.short	0x0000
        /*00f8*/ 	.byte	0x00, 0xf4, 0x21, 0x00


	//----- nvinfo : EIATTR_MAXREG_COUNT
	.align		4
.L_37:
        /*00fc*/ 	.byte	0x03, 0x1b
        /*00fe*/ 	.short	0x00ff


	//----- nvinfo : EIATTR_NUM_BARRIERS
	.align		4
        /*0100*/ 	.byte	0x02, 0x4c
        /*0102*/ 	.byte	0x01
	.zero		1


	//----- nvinfo : EIATTR_MERCURY_ISA_VERSION
	.align		4
        /*0104*/ 	.byte	0x03, 0x5f
        /*0106*/ 	.short	0x0000


	//----- nvinfo : EIATTR_EXIT_INSTR_OFFSETS
	.align		4
        /*0108*/ 	.byte	0x04, 0x1c
        /*010a*/ 	.short	(.L_39 - .L_38)


	//   ....[0]....
.L_38:
        /*010c*/ 	.word	0x000098d0


	//   ....[1]....
        /*0110*/ 	.word	0x000098f0


	//----- nvinfo : EIATTR_REQNTID
	.align		4
.L_39:
        /*0114*/ 	.byte	0x04, 0x10
        /*0116*/ 	.short	(.L_41 - .L_40)
.L_40:
        /*0118*/ 	.word	0x00000080
        /*011c*/ 	.word	0x00000001
        /*0120*/ 	.word	0x00000001
.L_41:


//--------------------- .nv.callgraph             --------------------------
	.section	.nv.callgraph,"",@"SHT_CUDA_CALLGRAPH"
	.align	4
	.sectionentsize	8
	.align		4
        /*0000*/ 	.word	0x00000000
	.align		4
        /*0004*/ 	.word	0xffffffff
	.align		4
        /*0008*/ 	.word	0x00000000
	.align		4
        /*000c*/ 	.word	0xfffffffe
	.align		4
        /*0010*/ 	.word	0x00000000
	.align		4
        /*0014*/ 	.word	0xfffffffd
	.align		4
        /*0018*/ 	.word	0x00000000
	.align		4
        /*001c*/ 	.word	0xfffffffc


//--------------------- .nv.rel.action            --------------------------
	.section	.nv.rel.action,"",@"SHT_CUDA_RELOCINFO"
	.align	8
	.sectionentsize	8
        /*0000*/ 	.byte	0x73, 0x00, 0x00, 0x00, 0x00, 0x00, 0x00, 0x00, 0x00, 0x00, 0x00, 0x11, 0x25, 0x00, 0x05, 0x36


//--------------------- .nv.constant0.matmul_kernel --------------------------
	.section	.nv.constant0.matmul_kernel,"a",@progbits
	.sectionflags	@""
	.align	4
.nv.constant0.matmul_kernel:
	.zero		432


//--------------------- .text.matmul_kernel       --------------------------
	.section	.text.matmul_kernel,"ax",@progbits
	.sectioninfo	@"SHI_REGISTERS=247"
	.align	128
        .global         matmul_kernel
        .type           matmul_kernel,@function
        .size           matmul_kernel,(.L_x_4 - matmul_kernel)
        .other          matmul_kernel,@"STO_CUDA_ENTRY STV_DEFAULT"
matmul_kernel:
.text.matmul_kernel:
[----:B------:R-:W-:Y:S02]  /*0000*/  IMAD.MOV.U32 R1, RZ, RZ, c[0x0][0x28] ;  /* 0x00000a00ff017624 */ /* 0x000fe400078e00ff */
[----:B------:R-:W-:Y:S01]  /*0010*/  IMAD.MOV.U32 R0, RZ, RZ, c[0x0][0x17c] ;  /* 0x00005f00ff007624 */ /* 0x000fe200078e00ff */
[----:B------:R-:W1:Y:S01]  /*0020*/  S2R R5, SR_CTAID.X ;  /* 0x0000000000057919 */ /* 0x000e620000002500 */
[----:B------:R-:W-:Y:S01]  /*0030*/  IMAD.MOV.U32 R226, RZ, RZ, c[0x0][0x180] ;  /* 0x00006000ffe27624 */ /* 0x000fe200078e00ff */
[----:B------:R-:W-:Y:S01]  /*0040*/  ULDC UR38, c[0x0][0x188] ;  /* 0x0000620000267ab9 */ /* 0x000fe20000000800 */
[----:B------:R-:W-:Y:S01]  /*0050*/  IABS R28, c[0x0][0x17c] ;  /* 0x00005f00001c7a13 */ /* 0x000fe20000000000 */
[----:B------:R-:W2:Y:S01]  /*0060*/  S2R R221, SR_TID.X ;  /* 0x0000000000dd7919 */ /* 0x000ea20000002100 */
[----:B------:R-:W-:Y:S01]  /*0070*/  IADD3 R0, R0, 0x3f, RZ ;  /* 0x0000003f00007810 */ /* 0x000fe20007ffe0ff */
[----:B------:R-:W-:Y:S01]  /*0080*/  USHF.L.U32 UR7, UR38, 0x2, URZ ;  /* 0x0000000226077899 */ /* 0x000fe2000800063f */
[----:B------:R-:W-:Y:S01]  /*0090*/  IMAD.U32 R71, RZ, RZ, UR38 ;  /* 0x00000026ff477e24 */ /* 0x000fe2000f8e00ff */
[----:B------:R-:W-:Y:S01]  /*00a0*/  UIMAD UR6, UR38, 0x3, URZ ;  /* 0x00000003260678a4 */ /* 0x000fe2000f8e023f */
[----:B------:R-:W-:Y:S01]  /*00b0*/  SHF.R.S32.HI R3, RZ, 0x1f, R0 ;  /* 0x0000001fff037819 */ /* 0x000fe20000011400 */
[----:B------:R-:W-:Y:S01]  /*00c0*/  UIMAD UR17, UR38, 0xc, URZ ;  /* 0x0000000c261178a4 */ /* 0x000fe2000f8e023f */
[----:B------:R-:W-:Y:S01]  /*00d0*/  IMAD.U32 R83, RZ, RZ, UR38 ;  /* 0x00000026ff537e24 */ /* 0x000fe2000f8e00ff */
[----:B------:R-:W-:Y:S01]  /*00e0*/  UIMAD UR10, UR38, 0x5, URZ ;  /* 0x00000005260a78a4 */ /* 0x000fe2000f8e023f */
[----:B------:R-:W-:Y:S01]  /*00f0*/  LEA.HI R3, R3, R0, RZ, 0x6 ;  /* 0x0000000003037211 */ /* 0x000fe200078f30ff */
[----:B------:R-:W-:Y:S01]  /*0100*/  UIMAD UR25, UR38, 0x14, URZ ;  /* 0x00000014261978a4 */ /* 0x000fe2000f8e023f */
[----:B------:R-:W-:Y:S01]  /*0110*/  IMAD R71, R71, 0x24, RZ ;  /* 0x0000002447477824 */ /* 0x000fe200078e02ff */
[----:B------:R-:W-:Y:S01]  /*0120*/  UIMAD UR12, UR38, 0x7, URZ ;  /* 0x00000007260c78a4 */ /* 0x000fe2000f8e023f */
[----:B------:R-:W-:Y:S01]  /*0130*/  SHF.R.S32.HI R3, RZ, 0x6, R3 ;  /* 0x00000006ff037819 */ /* 0x000fe20000011403 */
[----:B------:R-:W-:Y:S01]  /*0140*/  UIMAD UR33, UR38, 0x1c, URZ ;  /* 0x0000001c262178a4 */ /* 0x000fe2000f8e023f */
[----:B------:R-:W-:Y:S01]  /*0150*/  IMAD.U32 R103, RZ, RZ, UR38 ;  /* 0x00000026ff677e24 */ /* 0x000fe2000f8e00ff */
[----:B------:R-:W-:Y:S01]  /*0160*/  USHF.L.U32 UR5, UR38, 0x1, URZ ;  /* 0x0000000126057899 */ /* 0x000fe2000800063f */
[----:B------:R-:W-:Y:S01]  /*0170*/  IMAD.U32 R21, RZ, RZ, UR38 ;  /* 0x00000026ff157e24 */ /* 0x000fe2000f8e00ff */
[----:B------:R-:W-:Y:S01]  /*0180*/  UIMAD UR14, UR38, 0x9, URZ ;  /* 0x00000009260e78a4 */ /* 0x000fe2000f8e023f */
[----:B------:R-:W-:Y:S01]  /*0190*/  IMAD.SHL.U32 R4, R3, 0x8, RZ ;  /* 0x0000000803047824 */ /* 0x000fe200078e00ff */
[----:B-1----:R-:W-:Y:S01]  /*01a0*/  IABS R8, R5 ;  /* 0x0000000500087213 */ /* 0x002fe20000000000 */
[----:B------:R-:W-:Y:S01]  /*01b0*/  IMAD.U32 R15, RZ, RZ, UR12 ;  /* 0x0000000cff0f7e24 */ /* 0x000fe2000f8e00ff */
[----:B------:R-:W-:Y:S01]  /*01c0*/  UIMAD UR16, UR38, 0xb, URZ ;  /* 0x0000000b261078a4 */ /* 0x000fe2000f8e023f */
[----:B------:R-:W-:Y:S01]  /*01d0*/  IMAD R103, R103, 0x2c, RZ ;  /* 0x0000002c67677824 */ /* 0x000fe200078e02ff */
[-C--:B------:R-:W-:Y:S01]  /*01e0*/  IABS R7, R4.reuse ;  /* 0x0000000400077213 */ /* 0x080fe20000000000 */
[----:B------:R-:W-:Y:S01]  /*01f0*/  IMAD.U32 R25, RZ, RZ, UR14 ;  /* 0x0000000eff197e24 */ /* 0x000fe2000f8e00ff */
[----:B------:R-:W-:Y:S01]  /*0200*/  IABS R10, R4 ;  /* 0x00000004000a7213 */ /* 0x000fe20000000000 */
[----:B------:R-:W-:Y:S01]  /*0210*/  IMAD.U32 R73, RZ, RZ, UR38 ;  /* 0x00000026ff497e24 */ /* 0x000fe2000f8e00ff */
[----:B------:R-:W1:Y:S01]  /*0220*/  I2F.RP R0, R7 ;  /* 0x0000000700007306 */ /* 0x000e620000209400 */
[----:B--2---:R-:W-:Y:S01]  /*0230*/  LOP3.LUT R242, R221, 0x7f, RZ, 0xc0, !PT ;  /* 0x0000007fddf27812 */ /* 0x004fe200078ec0ff */
[----:B------:R-:W-:Y:S01]  /*0240*/  UIMAD UR11, UR38, 0x6, URZ ;  /* 0x00000006260b78a4 */ /* 0x000fe2000f8e023f */
[----:B------:R-:W-:Y:S01]  /*0250*/  IMAD.U32 R29, RZ, RZ, UR16 ;  /* 0x00000010ff1d7e24 */ /* 0x000fe2000f8e00ff */
[----:B------:R-:W-:Y:S01]  /*0260*/  UIMAD UR18, UR38, 0xd, URZ ;  /* 0x0000000d261278a4 */ /* 0x000fe2000f8e023f */
[----:B------:R-:W-:Y:S01]  /*0270*/  IMAD R73, R73, 0x34, RZ ;  /* 0x0000003449497824 */ /* 0x000fe200078e02ff */
[----:B------:R-:W-:Y:S01]  /*0280*/  UIMAD UR29, UR38, 0x18, URZ ;  /* 0x00000018261d78a4 */ /* 0x000fe2000f8e023f */
[----:B------:R-:W-:Y:S01]  /*0290*/  IMAD.U32 R105, RZ, RZ, UR38 ;  /* 0x00000026ff697e24 */ /* 0x000fe2000f8e00ff */
[----:B------:R-:W-:Y:S01]  /*02a0*/  USHF.L.U32 UR13, UR38, 0x3, URZ ;  /* 0x00000003260d7899 */ /* 0x000fe2000800063f */
[----:B------:R-:W-:Y:S01]  /*02b0*/  IMAD.U32 R13, RZ, RZ, UR11 ;  /* 0x0000000bff0d7e24 */ /* 0x000fe2000f8e00ff */
[----:B------:R-:W-:Y:S01]  /*02c0*/  UIMAD UR20, UR38, 0xf, URZ ;  /* 0x0000000f261478a4 */ /* 0x000fe2000f8e023f */
[----:B------:R-:W-:Y:S01]  /*02d0*/  IMAD.U32 R23, RZ, RZ, UR38 ;  /* 0x00000026ff177e24 */ /* 0x000fe2000f8e00ff */
[----:B------:R-:W-:Y:S01]  /*02e0*/  UIMAD UR15, UR38, 0xa, URZ ;  /* 0x0000000a260f78a4 */ /* 0x000fe2000f8e023f */
[----:B------:R-:W-:Y:S01]  /*02f0*/  IMAD.U32 R33, RZ, RZ, UR18 ;  /* 0x00000012ff217e24 */ /* 0x000fe2000f8e00ff */
[----:B------:R-:W-:Y:S01]  /*0300*/  UIMAD UR22, UR38, 0x11, URZ ;  /* 0x00000011261678a4 */ /* 0x000fe2000f8e023f */
[----:B------:R-:W-:Y:S01]  /*0310*/  IMAD.U32 R87, RZ, RZ, UR38 ;  /* 0x00000026ff577e24 */ /* 0x000fe2000f8e00ff */
[----:B-1----:R-:W1:Y:S01]  /*0320*/  MUFU.RCP R0, R0 ;  /* 0x0000000000007308 */ /* 0x002e620000001000 */
[----:B------:R-:W-:Y:S01]  /*0330*/  IMAD R105, R105, 0x3c, RZ ;  /* 0x0000003c69697824 */ /* 0x000fe200078e02ff */
[----:B------:R-:W-:Y:S01]  /*0340*/  UIMAD UR24, UR38, 0x13, URZ ;  /* 0x00000013261878a4 */ /* 0x000fe2000f8e023f */
[----:B------:R-:W-:Y:S01]  /*0350*/  IMAD.U32 R75, RZ, RZ, UR38 ;  /* 0x00000026ff4b7e24 */ /* 0x000fe2000f8e00ff */
[----:B------:R-:W-:Y:S01]  /*0360*/  UIMAD UR19, UR38, 0xe, URZ ;  /* 0x0000000e261378a4 */ /* 0x000fe2000f8e023f */
[----:B------:R-:W-:Y:S01]  /*0370*/  IMAD.U32 R17, RZ, RZ, UR13 ;  /* 0x0000000dff117e24 */ /* 0x000fe2000f8e00ff */
[----:B------:R-:W-:Y:S01]  /*0380*/  UIMAD UR26, UR38, 0x15, URZ ;  /* 0x00000015261a78a4 */ /* 0x000fe2000f8e023f */
[----:B------:R-:W-:Y:S01]  /*0390*/  IMAD R87, R87, 0x28, RZ ;  /* 0x0000002857577824 */ /* 0x000fe200078e02ff */
[----:B------:R-:W-:Y:S01]  /*03a0*/  USHF.L.U32 UR21, UR38, 0x4, URZ ;  /* 0x0000000426157899 */ /* 0x000fe2000800063f */
[----:B------:R-:W-:Y:S01]  /*03b0*/  IMAD.U32 R37, RZ, RZ, UR20 ;  /* 0x00000014ff257e24 */ /* 0x000fe2000f8e00ff */
[----:B------:R-:W-:Y:S01]  /*03c0*/  UIMAD UR28, UR38, 0x17, URZ ;  /* 0x00000017261c78a4 */ /* 0x000fe2000f8e023f */
[----:B------:R-:W-:Y:S01]  /*03d0*/  IMAD.U32 R57, RZ, RZ, UR38 ;  /* 0x00000026ff397e24 */ /* 0x000fe2000f8e00ff */
[----:B------:R-:W-:Y:S01]  /*03e0*/  UIMAD UR23, UR38, 0x12, URZ ;  /* 0x00000012261778a4 */ /* 0x000fe2000f8e023f */
[----:B------:R-:W-:Y:S01]  /*03f0*/  IMAD R75, R75, 0x44, RZ ;  /* 0x000000444b4b7824 */ /* 0x000fe200078e02ff */
[----:B------:R-:W-:Y:S01]  /*0400*/  UIMAD UR30, UR38, 0x19, URZ ;  /* 0x00000019261e78a4 */ /* 0x000fe2000f8e023f */
[----:B------:R-:W-:Y:S01]  /*0410*/  IMAD.U32 R107, RZ, RZ, UR38 ;  /* 0x00000026ff6b7e24 */ /* 0x000fe2000f8e00ff */
[----:B-1----:R-:W-:Y:S01]  /*0420*/  IADD3 R2, R0, 0xffffffe, RZ ;  /* 0x0ffffffe00027810 */ /* 0x002fe20007ffe0ff */
[----:B------:R-:W-:Y:S01]  /*0430*/  IMAD.MOV R0, RZ, RZ, -R10 ;  /* 0x000000ffff007224 */ /* 0x000fe200078e0a0a */
[----:B------:R-:W-:Y:S01]  /*0440*/  UIMAD UR32, UR38, 0x1b, URZ ;  /* 0x0000001b262078a4 */ /* 0x000fe2000f8e023f */
[----:B------:R-:W-:Y:S01]  /*0450*/  IMAD.U32 R27, RZ, RZ, UR15 ;  /* 0x0000000fff1b7e24 */ /* 0x000fe2000f8e00ff */
[----:B------:R1:W2:Y:S01]  /*0460*/  F2I.FTZ.U32.TRUNC.NTZ R3, R2 ;  /* 0x0000000200037305 */ /* 0x0002a2000021f000 */
[----:B------:R-:W-:Y:S01]  /*0470*/  IMAD R57, R57, 0x30, RZ ;  /* 0x0000003039397824 */ /* 0x000fe200078e02ff */
[----:B------:R-:W-:Y:S01]  /*0480*/  UIMAD UR34, UR38, 0x1d, URZ ;  /* 0x0000001d262278a4 */ /* 0x000fe2000f8e023f */
[----:B------:R-:W-:Y:S01]  /*0490*/  IMAD.U32 R41, RZ, RZ, UR22 ;  /* 0x00000016ff297e24 */ /* 0x000fe2000f8e00ff */
[----:B------:R-:W-:Y:S01]  /*04a0*/  UIMAD UR36, UR38, 0x1f, URZ ;  /* 0x0000001f262478a4 */ /* 0x000fe2000f8e023f */
[----:B------:R-:W-:Y:S01]  /*04b0*/  IMAD.U32 R89, RZ, RZ, UR38 ;  /* 0x00000026ff597e24 */ /* 0x000fe2000f8e00ff */
[----:B------:R-:W-:Y:S01]  /*04c0*/  UIMAD UR27, UR38, 0x16, URZ ;  /* 0x00000016261b78a4 */ /* 0x000fe2000f8e023f */
[----:B------:R-:W-:Y:S01]  /*04d0*/  IMAD R107, R107, 0x4c, RZ ;  /* 0x0000004c6b6b7824 */ /* 0x000fe200078e02ff */
[----:B------:R-:W-:Y:S01]  /*04e0*/  UIMAD UR31, UR38, 0x1a, URZ ;  /* 0x0000001a261f78a4 */ /* 0x000fe2000f8e023f */
[----:B-1----:R-:W-:Y:S01]  /*04f0*/  IMAD.MOV.U32 R2, RZ, RZ, RZ ;  /* 0x000000ffff027224 */ /* 0x002fe200078e00ff */
[----:B------:R-:W-:Y:S01]  /*0500*/  ULDC.64 UR8, c[0x0][0x118] ;  /* 0x0000460000087ab9 */ /* 0x000fe20000000a00 */
[----:B------:R-:W-:Y:S01]  /*0510*/  IMAD.U32 R77, RZ, RZ, UR38 ;  /* 0x00000026ff4d7e24 */ /* 0x000fe2000f8e00ff */
[----:B------:R-:W-:Y:S01]  /*0520*/  UIMAD UR35, UR38, 0x1e, URZ ;  /* 0x0000001e262378a4 */ /* 0x000fe2000f8e023f */
[----:B------:R-:W-:Y:S01]  /*0530*/  IMAD.U32 R31, RZ, RZ, UR17 ;  /* 0x00000011ff1f7e24 */ /* 0x000fe2000f8e00ff */
[C---:B------:R-:W-:Y:S01]  /*0540*/  IADD3 R24, R226.reuse, -0x20, RZ ;  /* 0xffffffe0e2187810 */ /* 0x040fe20007ffe0ff */
[----:B------:R-:W-:Y:S01]  /*0550*/  IMAD R89, R89, 0x38, RZ ;  /* 0x0000003859597824 */ /* 0x000fe200078e02ff */
[----:B------:R-:W-:Y:S01]  /*0560*/  LOP3.LUT R239, R221, 0x1f, RZ, 0xc0, !PT ;  /* 0x0000001fddef7812 */ /* 0x000fe200078ec0ff */
[----:B--2---:R-:W-:Y:S01]  /*0570*/  IMAD.MOV R6, RZ, RZ, -R3 ;  /* 0x000000ffff067224 */ /* 0x004fe200078e0a03 */
[----:B------:R-:W-:Y:S01]  /*0580*/  USHF.L.U32 UR37, UR38, 0x5, URZ ;  /* 0x0000000526257899 */ /* 0x000fe2000800063f */
[----:B------:R-:W-:Y:S01]  /*0590*/  IMAD R77, R77, 0x54, RZ ;  /* 0x000000544d4d7824 */ /* 0x000fe200078e02ff */
[----:B------:R-:W-:Y:S01]  /*05a0*/  IADD3 R119, R226, -0x31, RZ ;  /* 0xffffffcfe2777810 */ /* 0x000fe20007ffe0ff */
[----:B------:R-:W-:-:S02]  /*05b0*/  IMAD R9, R6, R7, RZ ;  /* 0x0000000706097224 */ /* 0x000fc400078e02ff */
[----:B------:R-:W-:Y:S02]  /*05c0*/  IMAD.MOV.U32 R6, RZ, RZ, R8 ;  /* 0x000000ffff067224 */ /* 0x000fe400078e0008 */
[----:B------:R-:W-:-:S04]  /*05d0*/  IMAD.HI.U32 R3, R3, R9, R2 ;  /* 0x0000000903037227 */ /* 0x000fc800078e0002 */
[----:B------:R-:W-:Y:S02]  /*05e0*/  IMAD.U32 R109, RZ, RZ, UR38 ;  /* 0x00000026ff6d7e24 */ /* 0x000fe4000f8e00ff */
[----:B------:R-:W-:-:S04]  /*05f0*/  IMAD.HI.U32 R3, R3, R6, RZ ;  /* 0x0000000603037227 */ /* 0x000fc800078e00ff */
[----:B------:R-:W-:Y:S02]  /*0600*/  IMAD R0, R3, R0, R6 ;  /* 0x0000000003007224 */ /* 0x000fe400078e0206 */
[----:B------:R-:W-:Y:S02]  /*0610*/  IMAD.U32 R35, RZ, RZ, UR19 ;  /* 0x00000013ff237e24 */ /* 0x000fe4000f8e00ff */
[----:B------:R-:W-:Y:S01]  /*0620*/  IMAD.U32 R59, RZ, RZ, UR38 ;  /* 0x00000026ff3b7e24 */ /* 0x000fe2000f8e00ff */
[----:B------:R-:W-:Y:S01]  /*0630*/  ISETP.GT.U32.AND P1, PT, R7, R0, PT ;  /* 0x000000000700720c */ /* 0x000fe20003f24070 */
[----:B------:R-:W-:Y:S02]  /*0640*/  IMAD.U32 R91, RZ, RZ, UR38 ;  /* 0x00000026ff5b7e24 */ /* 0x000fe4000f8e00ff */
[----:B------:R-:W-:Y:S02]  /*0650*/  IMAD R109, R109, 0x5c, RZ ;  /* 0x0000005c6d6d7824 */ /* 0x000fe400078e02ff */
[----:B------:R-:W-:-:S02]  /*0660*/  IMAD.U32 R79, RZ, RZ, UR38 ;  /* 0x00000026ff4f7e24 */ /* 0x000fc4000f8e00ff */
[----:B------:R-:W-:Y:S02]  /*0670*/  IMAD.U32 R39, RZ, RZ, UR21 ;  /* 0x00000015ff277e24 */ /* 0x000fe4000f8e00ff */
[----:B------:R-:W-:Y:S02]  /*0680*/  IMAD R91, R91, 0x48, RZ ;  /* 0x000000485b5b7824 */ /* 0x000fe400078e02ff */
[----:B------:R-:W-:Y:S02]  /*0690*/  IMAD.U32 R61, RZ, RZ, UR38 ;  /* 0x00000026ff3d7e24 */ /* 0x000fe4000f8e00ff */
[----:B------:R-:W-:Y:S01]  /*06a0*/  @!P1 IMAD.IADD R0, R0, 0x1, -R7 ;  /* 0x0000000100009824 */ /* 0x000fe200078e0a07 */
[----:B------:R-:W-:Y:S01]  /*06b0*/  @!P1 IADD3 R3, R3, 0x1, RZ ;  /* 0x0000000103039810 */ /* 0x000fe20007ffe0ff */
[----:B------:R-:W-:Y:S01]  /*06c0*/  IMAD R79, R79, 0x64, RZ ;  /* 0x000000644f4f7824 */ /* 0x000fe200078e02ff */
[----:B------:R-:W-:Y:S01]  /*06d0*/  ISETP.NE.AND P1, PT, R4, RZ, PT ;  /* 0x000000ff0400720c */ /* 0x000fe20003f25270 */
[----:B------:R-:W-:Y:S01]  /*06e0*/  IMAD.U32 R111, RZ, RZ, UR38 ;  /* 0x00000026ff6f7e24 */ /* 0x000fe2000f8e00ff */
[----:B------:R-:W-:Y:S01]  /*06f0*/  ISETP.GE.U32.AND P0, PT, R0, R7, PT ;  /* 0x000000070000720c */ /* 0x000fe20003f06070 */
[----:B------:R-:W-:Y:S01]  /*0700*/  IMAD R61, R61, 0x50, RZ ;  /* 0x000000503d3d7824 */ /* 0x000fe200078e02ff */
[----:B------:R-:W-:Y:S01]  /*0710*/  LOP3.LUT R0, R5, R4, RZ, 0x3c, !PT ;  /* 0x0000000405007212 */ /* 0x000fe200078e3cff */
[----:B------:R-:W-:-:S02]  /*0720*/  IMAD R111, R111, 0x6c, RZ ;  /* 0x0000006c6f6f7824 */ /* 0x000fc400078e02ff */
[----:B------:R-:W-:Y:S01]  /*0730*/  IMAD.U32 R81, RZ, RZ, UR38 ;  /* 0x00000026ff517e24 */ /* 0x000fe2000f8e00ff */
[----:B------:R-:W-:Y:S01]  /*0740*/  ISETP.GE.AND P2, PT, R0, RZ, PT ;  /* 0x000000ff0000720c */ /* 0x000fe20003f46270 */
[----:B------:R-:W-:Y:S02]  /*0750*/  IMAD.MOV.U32 R0, RZ, RZ, c[0x0][0x178] ;  /* 0x00005e00ff007624 */ /* 0x000fe400078e00ff */
[----:B------:R-:W-:Y:S02]  /*0760*/  IMAD R81, R81, 0x74, RZ ;  /* 0x0000007451517824 */ /* 0x000fe400078e02ff */
[----:B------:R-:W-:Y:S01]  /*0770*/  IMAD.U32 R113, RZ, RZ, UR38 ;  /* 0x00000026ff717e24 */ /* 0x000fe2000f8e00ff */
[----:B------:R-:W-:Y:S01]  /*0780*/  IADD3 R0, R0, 0x7f, RZ ;  /* 0x0000007f00007810 */ /* 0x000fe20007ffe0ff */
[----:B------:R-:W-:Y:S01]  /*0790*/  IMAD.U32 R93, RZ, RZ, UR38 ;  /* 0x00000026ff5d7e24 */ /* 0x000fe2000f8e00ff */
[----:B------:R-:W-:Y:S01]  /*07a0*/  @P0 IADD3 R3, R3, 0x1, RZ ;  /* 0x0000000103030810 */ /* 0x000fe20007ffe0ff */
[----:B------:R-:W-:-:S02]  /*07b0*/  IMAD R113, R113, 0x7c, RZ ;  /* 0x0000007c71717824 */ /* 0x000fc400078e02ff */
[----:B------:R-:W-:Y:S02]  /*07c0*/  IMAD R93, R93, 0x58, RZ ;  /* 0x000000585d5d7824 */ /* 0x000fe400078e02ff */
[----:B------:R-:W-:Y:S01]  /*07d0*/  IMAD.MOV.U32 R2, RZ, RZ, R3 ;  /* 0x000000ffff027224 */ /* 0x000fe200078e0003 */
[----:B------:R-:W-:Y:S01]  /*07e0*/  SHF.R.S32.HI R3, RZ, 0x1f, R0 ;  /* 0x0000001fff037819 */ /* 0x000fe20000011400 */
[----:B------:R-:W-:Y:S02]  /*07f0*/  IMAD.U32 R63, RZ, RZ, UR38 ;  /* 0x00000026ff3f7e24 */ /* 0x000fe4000f8e00ff */
[----:B------:R-:W-:Y:S01]  /*0800*/  @!P2 IMAD.MOV R2, RZ, RZ, -R2 ;  /* 0x000000ffff02a224 */ /* 0x000fe200078e0a02 */
[----:B------:R-:W-:Y:S01]  /*0810*/  @!P1 LOP3.LUT R2, RZ, R4, RZ, 0x33, !PT ;  /* 0x00000004ff029212 */ /* 0x000fe200078e33ff */
[----:B------:R-:W-:Y:S01]  /*0820*/  IMAD R63, R63, 0x60, RZ ;  /* 0x000000603f3f7824 */ /* 0x000fe200078e02ff */
[----:B------:R-:W-:Y:S01]  /*0830*/  LEA.HI R3, R3, R0, RZ, 0x7 ;  /* 0x0000000003037211 */ /* 0x000fe200078f38ff */
[----:B------:R-:W-:-:S02]  /*0840*/  IMAD.U32 R95, RZ, RZ, UR38 ;  /* 0x00000026ff5f7e24 */ /* 0x000fc4000f8e00ff */
[----:B------:R-:W-:Y:S02]  /*0850*/  IMAD.SHL.U32 R217, R2, 0x8, RZ ;  /* 0x0000000802d97824 */ /* 0x000fe400078e00ff */
[----:B------:R-:W-:Y:S02]  /*0860*/  IMAD.MOV R2, RZ, RZ, -R2 ;  /* 0x000000ffff027224 */ /* 0x000fe400078e0a02 */
[----:B------:R-:W-:Y:S01]  /*0870*/  IMAD.SHL.U32 R238, R242, 0x4, RZ ;  /* 0x00000004f2ee7824 */ /* 0x000fe200078e00ff */
[----:B------:R-:W-:Y:S01]  /*0880*/  LEA.HI.SX32 R3, R3, -R217, 0x19 ;  /* 0x800000d903037211 */ /* 0x000fe200078fcaff */
[----:B------:R-:W-:Y:S02]  /*0890*/  IMAD R6, R4, R2, R5 ;  /* 0x0000000204067224 */ /* 0x000fe400078e0205 */
[----:B------:R-:W-:Y:S01]  /*08a0*/  IMAD R95, R95, 0x68, RZ ;  /* 0x000000685f5f7824 */ /* 0x000fe200078e02ff */
[----:B------:R-:W-:Y:S01]  /*08b0*/  IMNMX R11, R3, 0x8, PT ;  /* 0x00000008030b7817 */ /* 0x000fe20003800200 */
[----:B------:R-:W-:Y:S01]  /*08c0*/  IMAD.U32 R65, RZ, RZ, UR38 ;  /* 0x00000026ff417e24 */ /* 0x000fe2000f8e00ff */
[----:B------:R-:W-:Y:S01]  /*08d0*/  IABS R9, R6 ;  /* 0x0000000600097213 */ /* 0x000fe20000000000 */
[----:B------:R-:W-:Y:S01]  /*08e0*/  IMAD.U32 R97, RZ, RZ, UR38 ;  /* 0x00000026ff617e24 */ /* 0x000fe2000f8e00ff */
[-C--:B------:R-:W-:Y:S01]  /*08f0*/  IABS R7, R11.reuse ;  /* 0x0000000b00077213 */ /* 0x080fe20000000000 */
[----:B------:R-:W-:Y:S01]  /*0900*/  IMAD R65, R65, 0x70, RZ ;  /* 0x0000007041417824 */ /* 0x000fe200078e02ff */
[----:B------:R-:W-:Y:S01]  /*0910*/  IABS R4, R11 ;  /* 0x0000000b00047213 */ /* 0x000fe20000000000 */
[----:B------:R-:W-:Y:S01]  /*0920*/  IMAD R97, R97, 0x78, RZ ;  /* 0x0000007861617824 */ /* 0x000fe200078e02ff */
[----:B------:R-:W1:Y:S01]  /*0930*/  I2F.RP R0, R7 ;  /* 0x0000000700007306 */ /* 0x000e620000209400 */
[C---:B------:R-:W-:Y:S01]  /*0940*/  LOP3.LUT R236, R238.reuse, 0x20, RZ, 0x3c, !PT ;  /* 0x00000020eeec7812 */ /* 0x040fe200078e3cff */
[----:B------:R-:W-:Y:S01]  /*0950*/  IMAD.MOV.U32 R26, RZ, RZ, 0x1f ;  /* 0x0000001fff1a7424 */ /* 0x000fe200078e00ff */
[C---:B------:R-:W-:Y:S01]  /*0960*/  LOP3.LUT R234, R238.reuse, 0x40, RZ, 0x3c, !PT ;  /* 0x00000040eeea7812 */ /* 0x040fe200078e3cff */
[----:B------:R-:W-:Y:S01]  /*0970*/  IMAD R42, R239, c[0x0][0x18c], RZ ;  /* 0x00006300ef2a7a24 */ /* 0x000fe200078e02ff */
[----:B------:R-:W-:Y:S01]  /*0980*/  LOP3.LUT R232, R238, 0x60, RZ, 0x3c, !PT ;  /* 0x00000060eee87812 */ /* 0x000fe200078e3cff */
[----:B------:R-:W-:Y:S01]  /*0990*/  IMAD.U32 R121, RZ, RZ, UR37 ;  /* 0x00000025ff797e24 */ /* 0x000fe2000f8e00ff */
[----:B------:R-:W-:Y:S01]  /*09a0*/  IADD3 R26, R26, c[0x0][0x180], RZ ;  /* 0x000060001a1a7a10 */ /* 0x000fe20007ffe0ff */
[----:B------:R-:W-:-:S02]  /*09b0*/  IMAD.U32 R123, RZ, RZ, UR37 ;  /* 0x00000025ff7b7e24 */ /* 0x000fc4000f8e00ff */
[----:B------:R-:W-:-:S04]  /*09c0*/  IMAD.MOV.U32 R240, RZ, RZ, c[0x0][0x18c] ;  /* 0x00006300fff07624 */ /* 0x000fc800078e00ff */
[----:B------:R-:W-:Y:S01]  /*09d0*/  IMAD.SHL.U32 R240, R240, 0x20, RZ ;  /* 0x00000020f0f07824 */ /* 0x000fe200078e00ff */
[----:B-1----:R-:W1:Y:S02]  /*09e0*/  MUFU.RCP R0, R0 ;  /* 0x0000000000007308 */ /* 0x002e640000001000 */
[----:B-1----:R-:W-:Y:S01]  /*09f0*/  IADD3 R3, R0, 0xffffffe, RZ ;  /* 0x0ffffffe00037810 */ /* 0x002fe20007ffe0ff */
[----:B------:R-:W-:-:S05]  /*0a00*/  IMAD.MOV R0, RZ, RZ, -R4 ;  /* 0x000000ffff007224 */ /* 0x000fca00078e0a04 */
[----:B------:R-:W1:Y:S02]  /*0a10*/  F2I.FTZ.U32.TRUNC.NTZ R3, R3 ;  /* 0x0000000300037305 */ /* 0x000e64000021f000 */
[----:B-1----:R-:W-:-:S04]  /*0a20*/  IMAD.MOV R8, RZ, RZ, -R3 ;  /* 0x000000ffff087224 */ /* 0x002fc800078e0a03 */
[----:B------:R-:W-:-:S04]  /*0a30*/  IMAD.MOV.U32 R2, RZ, RZ, R8 ;  /* 0x000000ffff027224 */ /* 0x000fc800078e0008 */
[----:B------:R-:W-:Y:S02]  /*0a40*/  IMAD R5, R2, R7, RZ ;  /* 0x0000000702057224 */ /* 0x000fe400078e02ff */
[----:B------:R-:W-:-:S04]  /*0a50*/  IMAD.MOV.U32 R2, RZ, RZ, RZ ;  /* 0x000000ffff027224 */ /* 0x000fc800078e00ff */
[----:B------:R-:W-:Y:S01]  /*0a60*/  IMAD.HI.U32 R2, R3, R5, R2 ;  /* 0x0000000503027227 */ /* 0x000fe200078e0002 */
[----:B------:R-:W-:-:S04]  /*0a70*/  IABS R5, c[0x0][0x178] ;  /* 0x00005e0000057a13 */ /* 0x000fc80000000000 */
[----:B------:R-:W1:Y:S01]  /*0a80*/  I2F.RP R4, R5 ;  /* 0x0000000500047306 */ /* 0x000e620000209400 */
[----:B------:R-:W-:-:S04]  /*0a90*/  IMAD.HI.U32 R2, R2, R9, RZ ;  /* 0x0000000902027227 */ /* 0x000fc800078e00ff */
[----:B------:R-:W-:Y:S02]  /*0aa0*/  IMAD R0, R2, R0, R9 ;  /* 0x0000000002007224 */ /* 0x000fe400078e0209 */
[----:B------:R-:W-:-:S03]  /*0ab0*/  IMAD.U32 R9, RZ, RZ, UR7 ;  /* 0x00000007ff097e24 */ /* 0x000fc6000f8e00ff */
[----:B------:R-:W-:Y:S01]  /*0ac0*/  ISETP.GT.U32.AND P1, PT, R7, R0, PT ;  /* 0x000000000700720c */ /* 0x000fe20003f24070 */
[----:B-1----:R-:W1:-:S12]  /*0ad0*/  MUFU.RCP R4, R4 ;  /* 0x0000000400047308 */ /* 0x002e580000001000 */
[----:B------:R-:W-:Y:S01]  /*0ae0*/  @!P1 IMAD.IADD R0, R0, 0x1, -R7 ;  /* 0x0000000100009824 */ /* 0x000fe200078e0a07 */
[----:B------:R-:W-:Y:S02]  /*0af0*/  @!P1 IADD3 R2, R2, 0x1, RZ ;  /* 0x0000000102029810 */ /* 0x000fe40007ffe0ff */
[----:B------:R-:W-:Y:S02]  /*0b00*/  ISETP.NE.AND P1, PT, R11, RZ, PT ;  /* 0x000000ff0b00720c */ /* 0x000fe40003f25270 */
[----:B------:R-:W-:Y:S02]  /*0b10*/  ISETP.GE.U32.AND P0, PT, R0, R7, PT ;  /* 0x000000070000720c */ /* 0x000fe40003f06070 */
[----:B------:R-:W-:Y:S02]  /*0b20*/  LOP3.LUT R0, R6, R11, RZ, 0x3c, !PT ;  /* 0x0000000b06007212 */ /* 0x000fe400078e3cff */
[----:B-1----:R-:W-:Y:S02]  /*0b30*/  IADD3 R3, R4, 0xffffffe, RZ ;  /* 0x0ffffffe04037810 */ /* 0x002fe40007ffe0ff */
[----:B------:R-:W-:-:S02]  /*0b40*/  ISETP.GE.AND P2, PT, R0, RZ, PT ;  /* 0x000000ff0000720c */ /* 0x000fc40003f46270 */
[----:B------:R-:W-:Y:S02]  /*0b50*/  IADD3 R4, R226, -0x17, RZ ;  /* 0xffffffe9e2047810 */ /* 0x000fe40007ffe0ff */
[----:B------:R-:W1:Y:S03]  /*0b60*/  F2I.FTZ.U32.TRUNC.NTZ R3, R3 ;  /* 0x0000000300037305 */ /* 0x000e66000021f000 */
[----:B------:R-:W-:-:S05]  /*0b70*/  @P0 IADD3 R2, R2, 0x1, RZ ;  /* 0x0000000102020810 */ /* 0x000fca0007ffe0ff */
[----:B------:R-:W-:-:S04]  /*0b80*/  IMAD.MOV.U32 R216, RZ, RZ, R2 ;  /* 0x000000ffffd87224 */ /* 0x000fc800078e0002 */
[----:B------:R-:W-:Y:S01]  /*0b90*/  @!P2 IMAD.MOV R216, RZ, RZ, -R216 ;  /* 0x000000ffffd8a224 */ /* 0x000fe200078e0ad8 */
[----:B------:R-:W-:Y:S01]  /*0ba0*/  @!P1 LOP3.LUT R216, RZ, R11, RZ, 0x33, !PT ;  /* 0x0000000bffd89212 */ /* 0x000fe200078e33ff */
[----:B-1----:R-:W-:-:S04]  /*0bb0*/  IMAD.MOV R2, RZ, RZ, -R3 ;  /* 0x000000ffff027224 */ /* 0x002fc800078e0a03 */
[----:B------:R-:W-:Y:S02]  /*0bc0*/  IMAD.MOV R0, RZ, RZ, -R216 ;  /* 0x000000ffff007224 */ /* 0x000fe400078e0ad8 */
[----:B------:R-:W-:Y:S02]  /*0bd0*/  IMAD.SHL.U32 R216, R216, 0x40, RZ ;  /* 0x00000040d8d87824 */ /* 0x000fe400078e00ff */
[----:B------:R-:W-:Y:S02]  /*0be0*/  IMAD R0, R11, R0, R6 ;  /* 0x000000000b007224 */ /* 0x000fe400078e0206 */
[----:B------:R-:W-:Y:S02]  /*0bf0*/  IMAD.U32 R11, RZ, RZ, UR10 ;  /* 0x0000000aff0b7e24 */ /* 0x000fe4000f8e00ff */
[----:B------:R-:W-:Y:S02]  /*0c00*/  IMAD.IADD R217, R217, 0x1, R0 ;  /* 0x00000001d9d97824 */ /* 0x000fe400078e0200 */
[----:B------:R-:W-:-:S02]  /*0c10*/  IMAD.MOV.U32 R0, RZ, RZ, R2 ;  /* 0x000000ffff007224 */ /* 0x000fc400078e0002 */
[----:B------:R-:W-:Y:S02]  /*0c20*/  IMAD R217, R217, 0x80, R242 ;  /* 0x00000080d9d97824 */ /* 0x000fe400078e02f2 */
[----:B------:R-:W-:Y:S02]  /*0c30*/  IMAD R7, R0, R5, RZ ;  /* 0x0000000500077224 */ /* 0x000fe400078e02ff */
[----:B------:R-:W-:Y:S01]  /*0c40*/  IMAD.MOV.U32 R2, RZ, RZ, RZ ;  /* 0x000000ffff027224 */ /* 0x000fe200078e00ff */
[----:B------:R-:W-:Y:S02]  /*0c50*/  IABS R0, R217 ;  /* 0x000000d900007213 */ /* 0x000fe40000000000 */
[----:B------:R-:W-:Y:S01]  /*0c60*/  ISETP.GE.AND P5, PT, R217, RZ, PT ;  /* 0x000000ffd900720c */ /* 0x000fe20003fa6270 */
[----:B------:R-:W-:Y:S01]  /*0c70*/  IMAD.HI.U32 R2, R3, R7, R2 ;  /* 0x0000000703027227 */ /* 0x000fe200078e0002 */
[----:B------:R-:W-:-:S03]  /*0c80*/  IADD3 R3, R226, -0x9, RZ ;  /* 0xfffffff7e2037810 */ /* 0x000fc60007ffe0ff */
[----:B------:R-:W-:Y:S01]  /*0c90*/  IMAD.U32 R7, RZ, RZ, UR6 ;  /* 0x00000006ff077e24 */ /* 0x000fe2000f8e00ff */
[----:B------:R-:W-:Y:S01]  /*0ca0*/  ISETP.GE.U32.AND P3, PT, R3, 0x7fffffd8, PT ;  /* 0x7fffffd80300780c */ /* 0x000fe20003f66070 */
[----:B------:R-:W-:Y:S01]  /*0cb0*/  IMAD.HI.U32 R2, R2, R0, RZ ;  /* 0x0000000002027227 */ /* 0x000fe200078e00ff */
[----:B------:R-:W-:-:S03]  /*0cc0*/  IADD3 R3, R226, -0x11, RZ ;  /* 0xffffffefe2037810 */ /* 0x000fc60007ffe0ff */
[----:B------:R-:W-:-:S04]  /*0cd0*/  IMAD.MOV R2, RZ, RZ, -R2 ;  /* 0x000000ffff027224 */ /* 0x000fc800078e0a02 */
[----:B------:R-:W-:Y:S01]  /*0ce0*/  IMAD R0, R5, R2, R0 ;  /* 0x0000000205007224 */ /* 0x000fe200078e0200 */
[----:B------:R-:W-:-:S04]  /*0cf0*/  IADD3 R2, R226, -0x1, RZ ;  /* 0xffffffffe2027810 */ /* 0x000fc80007ffe0ff */
[----:B------:R-:W-:Y:S02]  /*0d00*/  ISETP.GT.U32.AND P1, PT, R5, R0, PT ;  /* 0x000000000500720c */ /* 0x000fe40003f24070 */
[----:B------:R-:W-:Y:S02]  /*0d10*/  ISETP.GE.U32.AND P0, PT, R2, 0x7fffffe0, PT ;  /* 0x7fffffe00200780c */ /* 0x000fe40003f06070 */
[----:B------:R-:W-:-:S04]  /*0d20*/  IADD3 R2, R226, -0x5, RZ ;  /* 0xfffffffbe2027810 */ /* 0x000fc80007ffe0ff */
[----:B------:R-:W-:Y:S02]  /*0d30*/  ISETP.GE.U32.AND P6, PT, R2, 0x7fffffdc, PT ;  /* 0x7fffffdc0200780c */ /* 0x000fe40003fc6070 */
[----:B------:R-:W-:-:S03]  /*0d40*/  IADD3 R2, R226, -0xd, RZ ;  /* 0xfffffff3e2027810 */ /* 0x000fc60007ffe0ff */
[----:B------:R-:W-:Y:S01]  /*0d50*/  @!P1 IMAD.IADD R0, R0, 0x1, -R5 ;  /* 0x0000000100009824 */ /* 0x000fe200078e0a05 */
[----:B------:R-:W-:Y:S01]  /*0d60*/  ISETP.GE.U32.AND P1, PT, R3, 0x7fffffd0, PT ;  /* 0x7fffffd00300780c */ /* 0x000fe20003f26070 */
[----:B------:R-:W-:Y:S01]  /*0d70*/  IMAD.U32 R3, RZ, RZ, UR38 ;  /* 0x00000026ff037e24 */ /* 0x000fe2000f8e00ff */
[----:B------:R-:W-:Y:S02]  /*0d80*/  ISETP.GE.U32.AND P4, PT, R2, 0x7fffffd4, PT ;  /* 0x7fffffd40200780c */ /* 0x000fe40003f86070 */
[----:B------:R-:W-:Y:S02]  /*0d90*/  ISETP.GT.U32.AND P2, PT, R5, R0, PT ;  /* 0x000000000500720c */ /* 0x000fe40003f44070 */
[----:B------:R-:W-:-:S11]  /*0da0*/  IADD3 R2, R226, -0x15, RZ ;  /* 0xffffffebe2027810 */ /* 0x000fd60007ffe0ff */
[----:B------:R-:W-:Y:S01]  /*0db0*/  @!P2 IMAD.IADD R0, R0, 0x1, -R5 ;  /* 0x000000010000a824 */ /* 0x000fe200078e0a05 */
[----:B------:R-:W-:Y:S01]  /*0dc0*/  ISETP.NE.AND P2, PT, RZ, c[0x0][0x178], PT ;  /* 0x00005e00ff007a0c */ /* 0x000fe20003f45270 */
[----:B------:R-:W-:Y:S02]  /*0dd0*/  IMAD.U32 R5, RZ, RZ, UR5 ;  /* 0x00000005ff057e24 */ /* 0x000fe4000f8e00ff */
[----:B------:R-:W-:-:S10]  /*0de0*/  @!P5 IMAD.MOV R0, RZ, RZ, -R0 ;  /* 0x000000ffff00d224 */ /* 0x000fd400078e0a00 */
[----:B------:R-:W-:-:S05]  /*0df0*/  @!P2 LOP3.LUT R0, RZ, c[0x0][0x178], RZ, 0x33, !PT ;  /* 0x00005e00ff00aa12 */ /* 0x000fca00078e33ff */
[----:B------:R-:W-:Y:S01]  /*0e00*/  IMAD R43, R0, c[0x0][0x184], RZ ;  /* 0x00006100002b7a24 */ /* 0x000fe200078e02ff */
[----:B------:R-:W-:-:S03]  /*0e10*/  IADD3 R0, R226, -0x19, RZ ;  /* 0xffffffe7e2007810 */ /* 0x000fc60007ffe0ff */
[----:B------:R-:W-:-:S05]  /*0e20*/  IMAD.SHL.U32 R241, R43, 0x4, RZ ;  /* 0x000000042bf17824 */ /* 0x000fca00078e00ff */
[----:B------:R-:W-:-:S04]  /*0e30*/  IADD3 R18, P2, R241, c[0x0][0x160], RZ ;  /* 0x00005800f1127a10 */ /* 0x000fc80007f5e0ff */
[----:B------:R-:W-:Y:S02]  /*0e40*/  LEA.HI.X.SX32 R19, R43, c[0x0][0x164], 0x2, P2 ;  /* 0x000059002b137a11 */ /* 0x000fe400010f16ff */
[C---:B------:R-:W-:Y:S02]  /*0e50*/  IADD3 R66, P5, R18.reuse, UR7, RZ ;  /* 0x0000000712427c10 */ /* 0x040fe4000ffbe0ff */
[----:B------:R-:W-:Y:S01]  /*0e60*/  LEA R82, P2, R83, R18, 0x3 ;  /* 0x0000001253527211 */ /* 0x000fe200078418ff */
[----:B------:R1:W-:Y:S01]  /*0e70*/  LDGSTS.E [R238], [R18.64], !P0 ;  /* 0x0000000012ee7fae */ /* 0x0003e2000c121848 */
[-C--:B------:R-:W-:Y:S01]  /*0e80*/  LEA.HI.X.SX32 R67, R3, R19.reuse, 0x2, P5 ;  /* 0x0000001303437211 */ /* 0x080fe200028f16ff */
[----:B------:R-:W-:Y:S01]  /*0e90*/  IMAD.U32 R3, RZ, RZ, UR23 ;  /* 0x00000017ff037e24 */ /* 0x000fe2000f8e00ff */
[C---:B------:R-:W-:Y:S02]  /*0ea0*/  IADD3 R98, P5, R18.reuse, UR17, RZ ;  /* 0x0000001112627c10 */ /* 0x040fe4000ffbe0ff */
[-C--:B------:R-:W-:Y:S01]  /*0eb0*/  LEA.HI.X.SX32 R83, R5, R19.reuse, 0x2, P2 ;  /* 0x0000001305537211 */ /* 0x080fe200010f16ff */
[----:B------:R-:W-:Y:S01]  /*0ec0*/  IMAD.U32 R5, RZ, RZ, UR24 ;  /* 0x00000018ff057e24 */ /* 0x000fe2000f8e00ff */
[----:B------:R-:W-:Y:S01]  /*0ed0*/  LEA.HI.X.SX32 R99, R7, R19, 0x2, P5 ;  /* 0x0000001307637211 */ /* 0x000fe200028f16ff */
[----:B------:R-:W-:Y:S01]  /*0ee0*/  IMAD.U32 R7, RZ, RZ, UR25 ;  /* 0x00000019ff077e24 */ /* 0x000fe2000f8e00ff */
[----:B------:R-:W-:-:S02]  /*0ef0*/  IADD3 R68, P5, R18, UR25, RZ ;  /* 0x0000001912447c10 */ /* 0x000fc4000ffbe0ff */
[-C--:B------:R-:W-:Y:S02]  /*0f00*/  LEA R20, P2, R21, R18.reuse, 0x4 ;  /* 0x0000001215147211 */ /* 0x080fe400078420ff */
[-C--:B------:R-:W-:Y:S01]  /*0f10*/  LEA.HI.X.SX32 R69, R11, R19.reuse, 0x2, P5 ;  /* 0x000000130b457211 */ /* 0x080fe200028f16ff */
[----:B------:R-:W-:Y:S01]  /*0f20*/  IMAD.U32 R11, RZ, RZ, UR27 ;  /* 0x0000001bff0b7e24 */ /* 0x000fe2000f8e00ff */
[C---:B------:R-:W-:Y:S02]  /*0f30*/  IADD3 R100, P5, R18.reuse, UR33, RZ ;  /* 0x0000002112647c10 */ /* 0x040fe4000ffbe0ff */
[-C--:B------:R-:W-:Y:S01]  /*0f40*/  LEA.HI.X.SX32 R21, R9, R19.reuse, 0x2, P2 ;  /* 0x0000001309157211 */ /* 0x080fe200010f16ff */
[----:B------:R-:W-:Y:S01]  /*0f50*/  IMAD.U32 R9, RZ, RZ, UR26 ;  /* 0x0000001aff097e24 */ /* 0x000fe2000f8e00ff */
[----:B------:R-:W-:Y:S01]  /*0f60*/  LEA.HI.X.SX32 R101, R15, R19, 0x2, P5 ;  /* 0x000000130f657211 */ /* 0x000fe200028f16ff */
[----:B------:R-:W-:Y:S01]  /*0f70*/  IMAD.U32 R15, RZ, RZ, UR29 ;  /* 0x0000001dff0f7e24 */ /* 0x000fe2000f8e00ff */
[----:B------:R-:W-:Y:S01]  /*0f80*/  IADD3 R70, P5, R71, R18, RZ ;  /* 0x0000001247467210 */ /* 0x000fe20007fbe0ff */
[----:B------:R2:W-:Y:S01]  /*0f90*/  LDGSTS.E [R238+0x800], [R20.64], !P6 ;  /* 0x0080000014ee7fae */ /* 0x0005e2000f121848 */
[----:B------:R-:W-:-:S02]  /*0fa0*/  IADD3 R84, P2, R18, UR29, RZ ;  /* 0x0000001d12547c10 */ /* 0x000fc4000ff5e0ff */
[-C--:B------:R-:W-:Y:S01]  /*0fb0*/  LEA.HI.X.SX32 R71, R25, R19.reuse, 0x2, P5 ;  /* 0x0000001319477211 */ /* 0x080fe200028f16ff */
[----:B------:R-:W-:Y:S01]  /*0fc0*/  IMAD.U32 R25, RZ, RZ, UR31 ;  /* 0x0000001fff197e24 */ /* 0x000fe2000f8e00ff */
[-C--:B------:R-:W-:Y:S02]  /*0fd0*/  IADD3 R102, P5, R103, R18.reuse, RZ ;  /* 0x0000001267667210 */ /* 0x080fe40007fbe0ff */
[-C--:B------:R-:W-:Y:S01]  /*0fe0*/  LEA.HI.X.SX32 R85, R13, R19.reuse, 0x2, P2 ;  /* 0x000000130d557211 */ /* 0x080fe200010f16ff */
[----:B------:R-:W-:Y:S01]  /*0ff0*/  IMAD.U32 R13, RZ, RZ, UR28 ;  /* 0x0000001cff0d7e24 */ /* 0x000fe2000f8e00ff */
[----:B------:R-:W-:Y:S02]  /*1000*/  LEA.HI.X.SX32 R103, R29, R19, 0x2, P5 ;  /* 0x000000131d677211 */ /* 0x000fe400028f16ff */
[-C--:B------:R-:W-:Y:S02]  /*1010*/  IADD3 R72, P5, R73, R18.reuse, RZ ;  /* 0x0000001249487210 */ /* 0x080fe40007fbe0ff */
[----:B------:R-:W-:-:S02]  /*1020*/  LEA R22, P2, R23, R18, 0x5 ;  /* 0x0000001217167211 */ /* 0x000fc400078428ff */
[-C--:B------:R-:W-:Y:S02]  /*1030*/  LEA.HI.X.SX32 R73, R33, R19.reuse, 0x2, P5 ;  /* 0x0000001321497211 */ /* 0x080fe400028f16ff */
[-C--:B------:R-:W-:Y:S02]  /*1040*/  IADD3 R104, P5, R105, R18.reuse, RZ ;  /* 0x0000001269687210 */ /* 0x080fe40007fbe0ff */
[-C--:B------:R-:W-:Y:S01]  /*1050*/  LEA.HI.X.SX32 R23, R17, R19.reuse, 0x2, P2 ;  /* 0x0000001311177211 */ /* 0x080fe200010f16ff */
[----:B------:R-:W-:Y:S01]  /*1060*/  IMAD.U32 R17, RZ, RZ, UR30 ;  /* 0x0000001eff117e24 */ /* 0x000fe2000f8e00ff */
[-C--:B------:R-:W-:Y:S02]  /*1070*/  IADD3 R86, P2, R87, R18.reuse, RZ ;  /* 0x0000001257567210 */ /* 0x080fe40007f5e0ff */
[----:B------:R-:W-:Y:S01]  /*1080*/  LEA.HI.X.SX32 R105, R37, R19, 0x2, P5 ;  /* 0x0000001325697211 */ /* 0x000fe200028f16ff */
[----:B------:R3:W-:Y:S01]  /*1090*/  LDGSTS.E [R238+0x1000], [R22.64], !P3 ;  /* 0x0100000016ee7fae */ /* 0x0007e2000d921848 */
[----:B------:R-:W-:-:S02]  /*10a0*/  IADD3 R74, P5, R75, R18, RZ ;  /* 0x000000124b4a7210 */ /* 0x000fc40007fbe0ff */
[-C--:B------:R-:W-:Y:S02]  /*10b0*/  LEA.HI.X.SX32 R87, R27, R19.reuse, 0x2, P2 ;  /* 0x000000131b577211 */ /* 0x080fe400010f16ff */
[-C--:B------:R-:W-:Y:S02]  /*10c0*/  IADD3 R56, P2, R57, R18.reuse, RZ ;  /* 0x0000001239387210 */ /* 0x080fe40007f5e0ff */
[-C--:B------:R-:W-:Y:S02]  /*10d0*/  LEA.HI.X.SX32 R75, R41, R19.reuse, 0x2, P5 ;  /* 0x00000013294b7211 */ /* 0x080fe400028f16ff */
[-C--:B------:R-:W-:Y:S02]  /*10e0*/  IADD3 R106, P5, R107, R18.reuse, RZ ;  /* 0x000000126b6a7210 */ /* 0x080fe40007fbe0ff */
[----:B------:R-:W-:Y:S02]  /*10f0*/  LEA.HI.X.SX32 R57, R31, R19, 0x2, P2 ;  /* 0x000000131f397211 */ /* 0x000fe400010f16ff */
[----:B------:R-:W-:-:S02]  /*1100*/  IADD3 R88, P2, R89, R18, RZ ;  /* 0x0000001259587210 */ /* 0x000fc40007f5e0ff */
[-C--:B------:R-:W-:Y:S01]  /*1110*/  LEA.HI.X.SX32 R107, R5, R19.reuse, 0x2, P5 ;  /* 0x00000013056b7211 */ /* 0x080fe200028f16ff */
[----:B------:R-:W-:Y:S01]  /*1120*/  IMAD.U32 R5, RZ, RZ, UR33 ;  /* 0x00000021ff057e24 */ /* 0x000fe2000f8e00ff */
[-C--:B------:R-:W-:Y:S01]  /*1130*/  IADD3 R76, P5, R77, R18.reuse, RZ ;  /* 0x000000124d4c7210 */ /* 0x080fe20007fbe0ff */
[----:B------:R4:W-:Y:S01]  /*1140*/  LDGSTS.E [R238+0x1800], [R56.64], !P4 ;  /* 0x0180000038ee7fae */ /* 0x0009e2000e121848 */
[-C--:B------:R-:W-:Y:S02]  /*1150*/  LEA.HI.X.SX32 R89, R35, R19.reuse, 0x2, P2 ;  /* 0x0000001323597211 */ /* 0x080fe400010f16ff */
[-C--:B------:R-:W-:Y:S02]  /*1160*/  LEA R58, P2, R59, R18.reuse, 0x6 ;  /* 0x000000123b3a7211 */ /* 0x080fe400078430ff */
[----:B------:R-:W-:Y:S01]  /*1170*/  LEA.HI.X.SX32 R77, R9, R19, 0x2, P5 ;  /* 0x00000013094d7211 */ /* 0x000fe200028f16ff */
[----:B------:R-:W-:Y:S01]  /*1180*/  IMAD.U32 R9, RZ, RZ, UR35 ;  /* 0x00000023ff097e24 */ /* 0x000fe2000f8e00ff */
[----:B------:R-:W-:-:S02]  /*1190*/  IADD3 R108, P5, R109, R18, RZ ;  /* 0x000000126d6c7210 */ /* 0x000fc40007fbe0ff */
[-C--:B------:R-:W-:Y:S02]  /*11a0*/  LEA.HI.X.SX32 R59, R39, R19.reuse, 0x2, P2 ;  /* 0x00000013273b7211 */ /* 0x080fe400010f16ff */
[-C--:B------:R-:W-:Y:S01]  /*11b0*/  IADD3 R90, P2, R91, R18.reuse, RZ ;  /* 0x000000125b5a7210 */ /* 0x080fe20007f5e0ff */
[----:B----4-:R-:W-:Y:S01]  /*11c0*/  IMAD.WIDE R56, R121, 0x4, R56 ;  /* 0x0000000479387825 */ /* 0x010fe200078e0238 */
[-C--:B------:R-:W-:Y:S01]  /*11d0*/  LEA.HI.X.SX32 R109, R13, R19.reuse, 0x2, P5 ;  /* 0x000000130d6d7211 */ /* 0x080fe200028f16ff */
[----:B------:R4:W-:Y:S01]  /*11e0*/  LDGSTS.E [R238+0x2000], [R58.64], !P1 ;  /* 0x020000003aee7fae */ /* 0x0009e2000c921848 */
[-C--:B------:R-:W-:Y:S02]  /*11f0*/  IADD3 R78, P5, R79, R18.reuse, RZ ;  /* 0x000000124f4e7210 */ /* 0x080fe40007fbe0ff */
[----:B------:R-:W-:Y:S01]  /*1200*/  LEA.HI.X.SX32 R91, R3, R19, 0x2, P2 ;  /* 0x00000013035b7211 */ /* 0x000fe200010f16ff */
[----:B------:R-:W-:Y:S01]  /*1210*/  IMAD.U32 R3, RZ, RZ, UR32 ;  /* 0x00000020ff037e24 */ /* 0x000fe2000f8e00ff */
[----:B------:R-:W-:-:S02]  /*1220*/  IADD3 R60, P2, R61, R18, RZ ;  /* 0x000000123d3c7210 */ /* 0x000fc40007f5e0ff */
[-C--:B------:R-:W-:Y:S02]  /*1230*/  LEA.HI.X.SX32 R79, R17, R19.reuse, 0x2, P5 ;  /* 0x00000013114f7211 */ /* 0x080fe400028f16ff */
[-C--:B------:R-:W-:Y:S02]  /*1240*/  IADD3 R110, P5, R111, R18.reuse, RZ ;  /* 0x000000126f6e7210 */ /* 0x080fe40007fbe0ff */
[-C--:B------:R-:W-:Y:S01]  /*1250*/  LEA.HI.X.SX32 R61, R7, R19.reuse, 0x2, P2 ;  /* 0x00000013073d7211 */ /* 0x080fe200010f16ff */
[----:B------:R-:W-:Y:S01]  /*1260*/  IMAD.U32 R7, RZ, RZ, UR34 ;  /* 0x00000022ff077e24 */ /* 0x000fe2000f8e00ff */
[----:B------:R-:W-:Y:S01]  /*1270*/  LEA.HI.X.SX32 R111, R3, R19, 0x2, P5 ;  /* 0x00000013036f7211 */ /* 0x000fe200028f16ff */
[----:B------:R-:W-:Y:S01]  /*1280*/  IMAD.U32 R3, RZ, RZ, UR36 ;  /* 0x00000024ff037e24 */ /* 0x000fe2000f8e00ff */
[-C--:B------:R-:W-:Y:S02]  /*1290*/  IADD3 R80, P5, R81, R18.reuse, RZ ;  /* 0x0000001251507210 */ /* 0x080fe40007fbe0ff */
[----:B------:R-:W-:-:S02]  /*12a0*/  IADD3 R92, P2, R93, R18, RZ ;  /* 0x000000125d5c7210 */ /* 0x000fc40007f5e0ff */
[-C--:B------:R-:W-:Y:S02]  /*12b0*/  LEA.HI.X.SX32 R81, R7, R19.reuse, 0x2, P5 ;  /* 0x0000001307517211 */ /* 0x080fe400028f16ff */
[----:B------:R-:W-:Y:S02]  /*12c0*/  IADD3 R112, P5, R113, R18, RZ ;  /* 0x0000001271707210 */ /* 0x000fe40007fbe0ff */
[-C--:B------:R-:W-:Y:S02]  /*12d0*/  LEA.HI.X.SX32 R93, R11, R19.reuse, 0x2, P2 ;  /* 0x000000130b5d7211 */ /* 0x080fe400010f16ff */
[----:B------:R-:W-:Y:S02]  /*12e0*/  LEA.HI.X.SX32 R113, R3, R19, 0x2, P5 ;  /* 0x0000001303717211 */ /* 0x000fe400028f16ff */
[----:B------:R-:W-:Y:S02]  /*12f0*/  ISETP.GE.U32.AND P5, PT, R0, 0x7fffffc8, PT ;  /* 0x7fffffc80000780c */ /* 0x000fe40003fa6070 */
[----:B------:R-:W-:-:S02]  /*1300*/  IADD3 R0, R226, -0x1d, RZ ;  /* 0xffffffe3e2007810 */ /* 0x000fc40007ffe0ff */
[-C--:B------:R-:W-:Y:S02]  /*1310*/  IADD3 R62, P2, R63, R18.reuse, RZ ;  /* 0x000000123f3e7210 */ /* 0x080fe40007f5e0ff */
[----:B------:R-:W-:Y:S02]  /*1320*/  ISETP.GE.U32.AND P0, PT, R0, 0x7fffffc4, PT ;  /* 0x7fffffc40000780c */ /* 0x000fe40003f06070 */
[----:B------:R-:W-:Y:S02]  /*1330*/  LEA.HI.X.SX32 R63, R15, R19, 0x2, P2 ;  /* 0x000000130f3f7211 */ /* 0x000fe400010f16ff */
[----:B------:R-:W-:Y:S02]  /*1340*/  IADD3 R0, R226, -0x6, RZ ;  /* 0xfffffffae2007810 */ /* 0x000fe40007ffe0ff */
[----:B------:R-:W-:Y:S02]  /*1350*/  IADD3 R94, P2, R95, R18, RZ ;  /* 0x000000125f5e7210 */ /* 0x000fe40007f5e0ff */
[----:B------:R-:W-:-:S02]  /*1360*/  ISETP.GE.U32.AND P3, PT, R0, 0x7fffffdb, PT ;  /* 0x7fffffdb0000780c */ /* 0x000fc40003f66070 */
[-C--:B------:R-:W-:Y:S02]  /*1370*/  LEA.HI.X.SX32 R95, R25, R19.reuse, 0x2, P2 ;  /* 0x00000013195f7211 */ /* 0x080fe400010f16ff */
[----:B------:R-:W-:Y:S02]  /*1380*/  IADD3 R0, R226, -0xa, RZ ;  /* 0xfffffff6e2007810 */ /* 0x000fe40007ffe0ff */
[-C--:B------:R-:W-:Y:S02]  /*1390*/  IADD3 R64, P2, R65, R18.reuse, RZ ;  /* 0x0000001241407210 */ /* 0x080fe40007f5e0ff */
[----:B------:R-:W-:Y:S02]  /*13a0*/  ISETP.GE.U32.AND P4, PT, R0, 0x7fffffd7, PT ;  /* 0x7fffffd70000780c */ /* 0x000fe40003f86070 */
[----:B------:R-:W-:Y:S01]  /*13b0*/  LEA.HI.X.SX32 R65, R5, R19, 0x2, P2 ;  /* 0x0000001305417211 */ /* 0x000fe200010f16ff */
[----:B------:R-:W5:Y:S01]  /*13c0*/  I2F.RP R0, R28 ;  /* 0x0000001c00007306 */ /* 0x000f620000209400 */
[----:B------:R-:W-:-:S02]  /*13d0*/  IADD3 R96, P2, R97, R18, RZ ;  /* 0x0000001261607210 */ /* 0x000fc40007f5e0ff */
[----:B------:R-:W-:Y:S02]  /*13e0*/  IADD3 R3, R226, -0x12, RZ ;  /* 0xffffffeee2037810 */ /* 0x000fe40007ffe0ff */
[----:B------:R-:W-:Y:S02]  /*13f0*/  LEA.HI.X.SX32 R97, R9, R19, 0x2, P2 ;  /* 0x0000001309617211 */ /* 0x000fe400010f16ff */
[----:B------:R-:W-:Y:S02]  /*1400*/  ISETP.GE.U32.AND P2, PT, R2, 0x7fffffcc, PT ;  /* 0x7fffffcc0200780c */ /* 0x000fe40003f46070 */
[----:B------:R-:W-:Y:S02]  /*1410*/  IADD3 R2, R226, -0x2, RZ ;  /* 0xfffffffee2027810 */ /* 0x000fe40007ffe0ff */
[----:B------:R-:W-:Y:S02]  /*1420*/  SHF.R.U32.HI R5, RZ, 0x5, R221 ;  /* 0x00000005ff057819 */ /* 0x000fe400000116dd */
[----:B------:R-:W-:-:S02]  /*1430*/  ISETP.GE.U32.AND P6, PT, R2, 0x7fffffdf, PT ;  /* 0x7fffffdf0200780c */ /* 0x000fc40003fc6070 */
[----:B------:R-:W-:Y:S01]  /*1440*/  IADD3 R2, R226, -0xe, RZ ;  /* 0xfffffff2e2027810 */ /* 0x000fe20007ffe0ff */
[----:B-----5:R-:W5:Y:S01]  /*1450*/  MUFU.RCP R0, R0 ;  /* 0x0000000000007308 */ /* 0x020f620000001000 */
[----:B------:R-:W-:Y:S02]  /*1460*/  SGXT.U32 R5, R5, 0x2 ;  /* 0x000000020505781a */ /* 0x000fe40000000000 */
[----:B------:R-:W-:Y:S01]  /*1470*/  ISETP.GE.U32.AND P1, PT, R2, 0x7fffffd3, PT ;  /* 0x7fffffd30200780c */ /* 0x000fe20003f26070 */
[----:B------:R1:W-:Y:S01]  /*1480*/  LDGSTS.E [R238+0x2800], [R60.64], !P2 ;  /* 0x028000003cee7fae */ /* 0x0003e2000d121848 */
[----:B------:R-:W-:Y:S02]  /*1490*/  ISETP.GE.U32.AND P2, PT, R3, 0x7fffffcf, PT ;  /* 0x7fffffcf0300780c */ /* 0x000fe40003f46070 */
[C---:B------:R-:W-:Y:S01]  /*14a0*/  IADD3 R3, R226.reuse, -0x1a, RZ ;  /* 0xffffffe6e2037810 */ /* 0x040fe20007ffe0ff */
[----:B------:R2:W-:Y:S01]  /*14b0*/  LDGSTS.E [R238+0x3000], [R62.64], !P5 ;  /* 0x030000003eee7fae */ /* 0x0005e2000e921848 */
[----:B------:R-:W-:-:S02]  /*14c0*/  IADD3 R2, R226, -0x16, RZ ;  /* 0xffffffeae2027810 */ /* 0x000fc40007ffe0ff */
[----:B------:R-:W-:Y:S01]  /*14d0*/  LOP3.LUT R5, R216, R5, RZ, 0xfc, !PT ;  /* 0x00000005d8057212 */ /* 0x000fe200078efcff */
[----:B------:R2:W-:Y:S01]  /*14e0*/  LDGSTS.E [R238+0x3800], [R64.64], !P0 ;  /* 0x0380000040ee7fae */ /* 0x0005e2000c121848 */
[----:B------:R-:W-:Y:S02]  /*14f0*/  ISETP.GE.U32.AND P0, PT, R3, 0x7fffffc7, PT ;  /* 0x7fffffc70300780c */ /* 0x000fe40003f06070 */
[----:B------:R-:W-:Y:S01]  /*1500*/  ISETP.GE.U32.AND P5, PT, R2, 0x7fffffcb, PT ;  /* 0x7fffffcb0200780c */ /* 0x000fe20003fa6070 */
[----:B------:R3:W-:Y:S01]  /*1510*/  LDGSTS.E [R236+0x200], [R66.64], !P6 ;  /* 0x0020000042ec7fae */ /* 0x0007e2000f121848 */
[C---:B------:R-:W-:Y:S01]  /*1520*/  IADD3 R3, R226.reuse, -0x3, RZ ;  /* 0xfffffffde2037810 */ /* 0x040fe20007ffe0ff */
[----:B-1----:R-:W-:Y:S01]  /*1530*/  IMAD.WIDE R60, R121, 0x4, R60 ;  /* 0x00000004793c7825 */ /* 0x002fe200078e023c */
[----:B------:R-:W-:Y:S01]  /*1540*/  IADD3 R2, R226, -0x1e, RZ ;  /* 0xffffffe2e2027810 */ /* 0x000fe20007ffe0ff */
[----:B------:R1:W-:Y:S01]  /*1550*/  LDGSTS.E [R236+0xa00], [R68.64], !P3 ;  /* 0x00a0000044ec7fae */ /* 0x0003e2000d921848 */
[----:B------:R-:W-:-:S02]  /*1560*/  ISETP.GE.U32.AND P3, PT, R3, 0x7fffffde, PT ;  /* 0x7fffffde0300780c */ /* 0x000fc40003f66070 */
[----:B------:R-:W-:Y:S01]  /*1570*/  ISETP.GE.U32.AND P6, PT, R2, 0x7fffffc3, PT ;  /* 0x7fffffc30200780c */ /* 0x000fe20003fc6070 */
[----:B------:R3:W-:Y:S01]  /*1580*/  LDGSTS.E [R236+0x1200], [R70.64], !P4 ;  /* 0x0120000046ec7fae */ /* 0x0007e2000e121848 */
[C---:B------:R-:W-:Y:S01]  /*1590*/  IADD3 R3, R226.reuse, -0xb, RZ ;  /* 0xfffffff5e2037810 */ /* 0x040fe20007ffe0ff */
[----:B--2---:R-:W-:Y:S01]  /*15a0*/  IMAD.WIDE R64, R121, 0x4, R64 ;  /* 0x0000000479407825 */ /* 0x004fe200078e0240 */
[----:B------:R-:W-:Y:S01]  /*15b0*/  IADD3 R2, R226, -0x7, RZ ;  /* 0xfffffff9e2027810 */ /* 0x000fe20007ffe0ff */
[----:B------:R2:W-:Y:S01]  /*15c0*/  LDGSTS.E [R236+0x1a00], [R72.64], !P1 ;  /* 0x01a0000048ec7fae */ /* 0x0005e2000c921848 */
[----:B-----5:R-:W-:Y:S02]  /*15d0*/  IADD3 R0, R0, 0xffffffe, RZ ;  /* 0x0ffffffe00007810 */ /* 0x020fe40007ffe0ff */
[----:B------:R-:W-:Y:S01]  /*15e0*/  ISETP.GE.U32.AND P4, PT, R2, 0x7fffffda, PT ;  /* 0x7fffffda0200780c */ /* 0x000fe20003f86070 */
[----:B------:R5:W-:Y:S01]  /*15f0*/  LDGSTS.E [R236+0x2200], [R74.64], !P2 ;  /* 0x022000004aec7fae */ /* 0x000be2000d121848 */
[----:B------:R-:W-:Y:S01]  /*1600*/  ISETP.GE.U32.AND P1, PT, R3, 0x7fffffd6, PT ;  /* 0x7fffffd60300780c */ /* 0x000fe20003f26070 */
[----:B-1----:R-:W-:Y:S01]  /*1610*/  IMAD.WIDE R68, R121, 0x4, R68 ;  /* 0x0000000479447825 */ /* 0x002fe200078e0244 */
[----:B------:R-:W-:Y:S01]  /*1620*/  IADD3 R2, R226, -0xf, RZ ;  /* 0xfffffff1e2027810 */ /* 0x000fe20007ffe0ff */
[----:B------:R1:W3:Y:S01]  /*1630*/  F2I.FTZ.U32.TRUNC.NTZ R3, R0 ;  /* 0x0000000000037305 */ /* 0x0002e2000021f000 */
[----:B------:R1:W-:Y:S01]  /*1640*/  LDGSTS.E [R236+0x2a00], [R76.64], !P5 ;  /* 0x02a000004cec7fae */ /* 0x0003e2000e921848 */
[----:B------:R-:W-:-:S02]  /*1650*/  LOP3.LUT R6, R5, 0x4, RZ, 0xfc, !PT ;  /* 0x0000000405067812 */ /* 0x000fc400078efcff */
[----:B------:R-:W-:Y:S01]  /*1660*/  ISETP.GE.U32.AND P2, PT, R2, 0x7fffffd2, PT ;  /* 0x7fffffd20200780c */ /* 0x000fe20003f46070 */
[----:B------:R3:W-:Y:S01]  /*1670*/  LDGSTS.E [R236+0x3200], [R78.64], !P0 ;  /* 0x032000004eec7fae */ /* 0x0007e2000c121848 */
[----:B------:R-:W-:Y:S01]  /*1680*/  IADD3 R2, R226, -0x13, RZ ;  /* 0xffffffede2027810 */ /* 0x000fe20007ffe0ff */
[C---:B--2---:R-:W-:Y:S01]  /*1690*/  IMAD.WIDE R72, R121.reuse, 0x4, R72 ;  /* 0x0000000479487825 */ /* 0x044fe200078e0248 */
[----:B------:R-:W-:Y:S01]  /*16a0*/  ISETP.GE.U32.AND P0, PT, R4, 0x7fffffca, PT ;  /* 0x7fffffca0400780c */ /* 0x000fe20003f06070 */
[----:B------:R2:W-:Y:S01]  /*16b0*/  LDGSTS.E [R236+0x3a00], [R80.64], !P6 ;  /* 0x03a0000050ec7fae */ /* 0x0005e2000f121848 */
[----:B------:R-:W-:Y:S02]  /*16c0*/  ISETP.GE.U32.AND P5, PT, R2, 0x7fffffce, PT ;  /* 0x7fffffce0200780c */ /* 0x000fe40003fa6070 */
[C---:B------:R-:W-:Y:S01]  /*16d0*/  IADD3 R2, R226.reuse, -0x1b, RZ ;  /* 0xffffffe5e2027810 */ /* 0x040fe20007ffe0ff */
[----:B------:R2:W-:Y:S01]  /*16e0*/  LDGSTS.E [R234+0x400], [R82.64], !P3 ;  /* 0x0040000052ea7fae */ /* 0x0005e2000d921848 */
[----:B-1----:R-:W-:Y:S01]  /*16f0*/  IADD3 R0, R226, -0x4, RZ ;  /* 0xfffffffce2007810 */ /* 0x002fe20007ffe0ff */
[----:B------:R-:W-:Y:S01]  /*1700*/  IMAD.WIDE R76, R121, 0x4, R76 ;  /* 0x00000004794c7825 */ /* 0x000fe200078e024c */
[----:B------:R-:W-:Y:S01]  /*1710*/  ISETP.GE.U32.AND P6, PT, R2, 0x7fffffc6, PT ;  /* 0x7fffffc60200780c */ /* 0x000fe20003fc6070 */
[----:B------:R1:W-:Y:S01]  /*1720*/  LDGSTS.E [R234+0xc00], [R84.64], !P4 ;  /* 0x00c0000054ea7fae */ /* 0x0003e2000e121848 */
[----:B------:R-:W-:Y:S01]  /*1730*/  IADD3 R2, R226, -0x1f, RZ ;  /* 0xffffffe1e2027810 */ /* 0x000fe20007ffe0ff */
[--C-:B---3--:R-:W-:Y:S01]  /*1740*/  IMAD.MOV R7, RZ, RZ, -R3.reuse ;  /* 0x000000ffff077224 */ /* 0x108fe200078e0a03 */
[----:B------:R-:W-:Y:S01]  /*1750*/  IABS R4, R5 ;  /* 0x0000000500047213 */ /* 0x000fe20000000000 */
[----:B------:R3:W-:Y:S01]  /*1760*/  LDGSTS.E [R234+0x1400], [R86.64], !P1 ;  /* 0x0140000056ea7fae */ /* 0x0007e2000c921848 */
[----:B------:R-:W-:Y:S01]  /*1770*/  ISETP.GE.U32.AND P3, PT, R2, 0x7fffffc2, PT ;  /* 0x7fffffc20200780c */ /* 0x000fe20003f66070 */
[----:B------:R-:W-:Y:S01]  /*1780*/  IMAD R7, R7, R28, RZ ;  /* 0x0000001c07077224 */ /* 0x000fe200078e02ff */
[----:B------:R-:W-:Y:S01]  /*1790*/  ISETP.GE.U32.AND P4, PT, R0, 0x7fffffdd, PT ;  /* 0x7fffffdd0000780c */ /* 0x000fe20003f86070 */
[----:B------:R-:W-:Y:S01]  /*17a0*/  IMAD.MOV.U32 R2, RZ, RZ, RZ ;  /* 0x000000ffff027224 */ /* 0x000fe200078e00ff */
[----:B------:R-:W-:Y:S01]  /*17b0*/  IABS R9, R6 ;  /* 0x0000000600097213 */ /* 0x000fe20000000000 */
[----:B------:R1:W-:Y:S01]  /*17c0*/  LDGSTS.E [R234+0x1c00], [R88.64], !P2 ;  /* 0x01c0000058ea7fae */ /* 0x0003e2000d121848 */
[----:B------:R-:W-:Y:S01]  /*17d0*/  IADD3 R0, R226, -0x8, RZ ;  /* 0xfffffff8e2007810 */ /* 0x000fe20007ffe0ff */
[----:B------:R-:W-:Y:S01]  /*17e0*/  IMAD.HI.U32 R2, R3, R7, R2 ;  /* 0x0000000703027227 */ /* 0x000fe200078e0002 */
[C---:B------:R-:W-:Y:S01]  /*17f0*/  LOP3.LUT R12, R5.reuse, 0xc, RZ, 0xfc, !PT ;  /* 0x0000000c050c7812 */ /* 0x040fe200078efcff */
[----:B------:R1:W-:Y:S01]  /*1800*/  LDGSTS.E [R234+0x2400], [R90.64], !P5 ;  /* 0x024000005aea7fae */ /* 0x0003e2000e921848 */
[----:B------:R-:W-:Y:S01]  /*1810*/  ISETP.GE.U32.AND P1, PT, R0, 0x7fffffd9, PT ;  /* 0x7fffffd90000780c */ /* 0x000fe20003f26070 */
[----:B------:R-:W-:Y:S01]  /*1820*/  IMAD.MOV.U32 R7, RZ, RZ, R4 ;  /* 0x000000ffff077224 */ /* 0x000fe200078e0004 */
[----:B------:R-:W-:Y:S01]  /*1830*/  IADD3 R4, R226, -0xc, RZ ;  /* 0xfffffff4e2047810 */ /* 0x000fe20007ffe0ff */
[----:B------:R-:W-:Y:S01]  /*1840*/  IMAD.HI.U32 R3, R2, R9, RZ ;  /* 0x0000000902037227 */ /* 0x000fe200078e00ff */
[----:B------:R-:W-:Y:S01]  /*1850*/  LOP3.LUT R8, R5, 0x8, RZ, 0xfc, !PT ;  /* 0x0000000805087812 */ /* 0x000fe200078efcff */
[----:B------:R1:W-:Y:S01]  /*1860*/  LDGSTS.E [R234+0x2c00], [R92.64], !P0 ;  /* 0x02c000005cea7fae */ /* 0x0003e2000c121848 */
[----:B------:R-:W-:Y:S01]  /*1870*/  ISETP.GE.U32.AND P2, PT, R4, 0x7fffffd5, PT ;  /* 0x7fffffd50400780c */ /* 0x000fe20003f46070 */
[----:B------:R-:W-:Y:S01]  /*1880*/  IMAD.HI.U32 R0, R2, R7, RZ ;  /* 0x0000000702007227 */ /* 0x000fe200078e00ff */
[----:B------:R-:W-:Y:S01]  /*1890*/  IABS R4, R12 ;  /* 0x0000000c00047213 */ /* 0x000fe20000000000 */
[----:B------:R1:W-:Y:S01]  /*18a0*/  LDGSTS.E [R234+0x3400], [R94.64], !P6 ;  /* 0x034000005eea7fae */ /* 0x0003e2000f121848 */
[----:B------:R-:W-:Y:S01]  /*18b0*/  IABS R11, R8 ;  /* 0x00000008000b7213 */ /* 0x000fe20000000000 */
[----:B------:R-:W-:Y:S01]  /*18c0*/  IMAD.MOV R0, RZ, RZ, -R0 ;  /* 0x000000ffff007224 */ /* 0x000fe200078e0a00 */
[----:B------:R-:W-:Y:S01]  /*18d0*/  ISETP.GE.AND P0, PT, R239, R24, PT ;  /* 0x00000018ef00720c */ /* 0x000fe20003f06270 */
[----:B------:R-:W-:Y:S01]  /*18e0*/  IMAD.MOV R3, RZ, RZ, -R3 ;  /* 0x000000ffff037224 */ /* 0x000fe200078e0a03 */
[----:B------:R1:W-:Y:S01]  /*18f0*/  LDGSTS.E [R234+0x3c00], [R96.64], !P3 ;  /* 0x03c0000060ea7fae */ /* 0x0003e2000d921848 */
[C---:B------:R-:W-:Y:S01]  /*1900*/  IMAD R0, R28.reuse, R0, R7 ;  /* 0x000000001c007224 */ /* 0x040fe200078e0207 */
[----:B------:R-:W-:Y:S01]  /*1910*/  SEL R48, RZ, 0x4, P0 ;  /* 0x00000004ff307807 */ /* 0x000fe20000000000 */
[----:B------:R-:W-:Y:S01]  /*1920*/  IMAD R3, R28, R3, R9 ;  /* 0x000000031c037224 */ /* 0x000fe200078e0209 */
[----:B------:R-:W-:Y:S01]  /*1930*/  ISETP.GE.AND P5, PT, R6, RZ, PT ;  /* 0x000000ff0600720c */ /* 0x000fe20003fa6270 */
[----:B------:R-:W-:Y:S01]  /*1940*/  IMAD.MOV.U32 R9, RZ, RZ, R4 ;  /* 0x000000ffff097224 */ /* 0x000fe200078e0004 */
[----:B------:R-:W-:Y:S01]  /*1950*/  ISETP.GT.U32.AND P6, PT, R28, R0, PT ;  /* 0x000000001c00720c */ /* 0x000fe20003fc4070 */
[----:B------:R-:W-:Y:S01]  /*1960*/  IMAD.HI.U32 R4, R2, R11, RZ ;  /* 0x0000000b02047227 */ /* 0x000fe200078e00ff */
[----:B------:R-:W-:Y:S01]  /*1970*/  ISETP.GT.U32.AND P0, PT, R28, R3, PT ;  /* 0x000000031c00720c */ /* 0x000fe20003f04070 */
[----:B------:R1:W-:Y:S01]  /*1980*/  LDGSTS.E [R232+0x600], [R98.64], !P4 ;  /* 0x0060000062e87fae */ /* 0x0003e2000e121848 */
[----:B------:R-:W-:Y:S01]  /*1990*/  ISETP.GT.AND P4, PT, R26, 0x3f, PT ;  /* 0x0000003f1a00780c */ /* 0x000fe20003f84270 */
[----:B------:R-:W-:Y:S01]  /*19a0*/  IMAD.MOV R4, RZ, RZ, -R4 ;  /* 0x000000ffff047224 */ /* 0x000fe200078e0a04 */
[C---:B------:R-:W-:Y:S01]  /*19b0*/  LOP3.LUT R14, R5.reuse, 0x10, RZ, 0xfc, !PT ;  /* 0x00000010050e7812 */ /* 0x040fe200078efcff */
[----:B------:R-:W-:Y:S01]  /*19c0*/  IMAD.HI.U32 R7, R2, R9, RZ ;  /* 0x0000000902077227 */ /* 0x000fe200078e00ff */
[----:B------:R-:W-:Y:S01]  /*19d0*/  SEL R48, R48, RZ, P4 ;  /* 0x000000ff30307207 */ /* 0x000fe20002000000 */
[----:B------:R1:W-:Y:S01]  /*19e0*/  LDGSTS.E [R232+0xe00], [R100.64], !P1 ;  /* 0x00e0000064e87fae */ /* 0x0003e2000c921848 */
[----:B------:R-:W-:Y:S01]  /*19f0*/  LOP3.LUT R16, R5, 0x14, RZ, 0xfc, !PT ;  /* 0x0000001405107812 */ /* 0x000fe200078efcff */
[----:B------:R-:W-:Y:S01]  /*1a00*/  IMAD R6, R28, R4, R11 ;  /* 0x000000041c067224 */ /* 0x000fe200078e020b */
[----:B------:R-:W-:Y:S01]  /*1a10*/  ISETP.GE.AND P3, PT, R8, RZ, PT ;  /* 0x000000ff0800720c */ /* 0x000fe20003f66270 */
[----:B------:R-:W-:Y:S01]  /*1a20*/  IMAD.MOV R7, RZ, RZ, -R7 ;  /* 0x000000ffff077224 */ /* 0x000fe200078e0a07 */
[----:B------:R-:W-:Y:S01]  /*1a30*/  IABS R11, R16 ;  /* 0x00000010000b7213 */ /* 0x000fe20000000000 */
[--C-:B------:R-:W-:Y:S01]  /*1a40*/  @!P6 IMAD.IADD R0, R0, 0x1, -R28.reuse ;  /* 0x000000010000e824 */ /* 0x100fe200078e0a1c */
[C---:B------:R-:W-:Y:S01]  /*1a50*/  ISETP.GT.U32.AND P4, PT, R28.reuse, R6, PT ;  /* 0x000000061c00720c */ /* 0x040fe20003f84070 */
[C---:B------:R-:W-:Y:S01]  /*1a60*/  IMAD R7, R28.reuse, R7, R9 ;  /* 0x000000071c077224 */ /* 0x040fe200078e0209 */
[----:B------:R-:W-:Y:S01]  /*1a70*/  IABS R9, R14 ;  /* 0x0000000e00097213 */ /* 0x000fe20000000000 */
[----:B------:R-:W-:Y:S01]  /*1a80*/  @!P0 IMAD.IADD R3, R3, 0x1, -R28 ;  /* 0x0000000103038824 */ /* 0x000fe200078e0a1c */
[----:B------:R-:W-:Y:S01]  /*1a90*/  ISETP.GT.U32.AND P6, PT, R28, R0, PT ;  /* 0x000000001c00720c */ /* 0x000fe20003fc4070 */
[----:B------:R1:W-:Y:S01]  /*1aa0*/  LDGSTS.E [R232+0x1600], [R102.64], !P2 ;  /* 0x0160000066e87fae */ /* 0x0003e2000d121848 */
[----:B------:R-:W-:Y:S01]  /*1ab0*/  LOP3.LUT R17, R5, 0x18, RZ, 0xfc, !PT ;  /* 0x0000001805117812 */ /* 0x000fe200078efcff */
[----:B------:R-:W-:Y:S01]  /*1ac0*/  IMAD.HI.U32 R4, R2, R9, RZ ;  /* 0x0000000902047227 */ /* 0x000fe200078e00ff */
[----:B------:R-:W-:-:S02]  /*1ad0*/  ISETP.GT.U32.AND P0, PT, R28, R3, PT ;  /* 0x000000031c00720c */ /* 0x000fc40003f04070 */
[----:B------:R-:W-:Y:S01]  /*1ae0*/  IABS R13, R17 ;  /* 0x00000011000d7213 */ /* 0x000fe20000000000 */
[----:B------:R-:W-:Y:S01]  /*1af0*/  IMAD.MOV R4, RZ, RZ, -R4 ;  /* 0x000000ffff047224 */ /* 0x000fe200078e0a04 */
[C---:B------:R-:W-:Y:S01]  /*1b00*/  LOP3.LUT R25, R5.reuse, 0x1c, RZ, 0xfc, !PT ;  /* 0x0000001c05197812 */ /* 0x040fe200078efcff */
[--C-:B------:R-:W-:Y:S01]  /*1b10*/  @!P4 IMAD.IADD R6, R6, 0x1, -R28.reuse ;  /* 0x000000010606c824 */ /* 0x100fe200078e0a1c */
[C---:B------:R-:W-:Y:S01]  /*1b20*/  LOP3.LUT R27, R5.reuse, 0x20, RZ, 0xfc, !PT ;  /* 0x00000020051b7812 */ /* 0x040fe200078efcff */
[----:B------:R-:W-:Y:S01]  /*1b30*/  IMAD R8, R28, R4, R9 ;  /* 0x000000041c087224 */ /* 0x000fe200078e0209 */
[C---:B------:R-:W-:Y:S01]  /*1b40*/  LOP3.LUT R31, R5.reuse, 0x24, RZ, 0xfc, !PT ;  /* 0x00000024051f7812 */ /* 0x040fe200078efcff */
[----:B------:R-:W-:Y:S01]  /*1b50*/  IMAD.HI.U32 R4, R2, R11, RZ ;  /* 0x0000000b02047227 */ /* 0x000fe200078e00ff */
[----:B------:R-:W-:Y:S02]  /*1b60*/  ISETP.GT.U32.AND P4, PT, R28, R6, PT ;  /* 0x000000061c00720c */ /* 0x000fe40003f84070 */
[----:B------:R-:W-:Y:S01]  /*1b70*/  IABS R15, R31 ;  /* 0x0000001f000f7213 */ /* 0x000fe20000000000 */
[--C-:B------:R-:W-:Y:S01]  /*1b80*/  @!P6 IMAD.IADD R0, R0, 0x1, -R28.reuse ;  /* 0x000000010000e824 */ /* 0x100fe200078e0a1c */
[----:B------:R-:W-:Y:S01]  /*1b90*/  ISETP.GE.AND P6, PT, R5, RZ, PT ;  /* 0x000000ff0500720c */ /* 0x000fe20003fc6270 */
[----:B------:R-:W-:Y:S01]  /*1ba0*/  @!P0 IMAD.IADD R3, R3, 0x1, -R28 ;  /* 0x0000000103038824 */ /* 0x000fe200078e0a1c */
[C---:B------:R-:W-:Y:S01]  /*1bb0*/  ISETP.GT.U32.AND P0, PT, R28.reuse, R7, PT ;  /* 0x000000071c00720c */ /* 0x040fe20003f04070 */
[----:B------:R-:W-:Y:S01]  /*1bc0*/  IMAD.MOV R10, RZ, RZ, -R4 ;  /* 0x000000ffff0a7224 */ /* 0x000fe200078e0a04 */
[C---:B------:R-:W-:Y:S01]  /*1bd0*/  LOP3.LUT R32, R5.reuse, 0x28, RZ, 0xfc, !PT ;  /* 0x0000002805207812 */ /* 0x040fe200078efcff */
[----:B------:R-:W-:Y:S01]  /*1be0*/  IMAD.MOV.U32 R4, RZ, RZ, R3 ;  /* 0x000000ffff047224 */ /* 0x000fe200078e0003 */
[C---:B------:R-:W-:Y:S01]  /*1bf0*/  LOP3.LUT R33, R5.reuse, 0x2c, RZ, 0xfc, !PT ;  /* 0x0000002c05217812 */ /* 0x040fe200078efcff */
[----:B------:R-:W-:Y:S01]  /*1c00*/  IMAD R3, R28, R10, R11 ;  /* 0x0000000a1c037224 */ /* 0x000fe200078e020b */
[C---:B------:R-:W-:Y:S01]  /*1c10*/  LOP3.LUT R29, R5.reuse, 0x30, RZ, 0xfc, !PT ;  /* 0x00000030051d7812 */ /* 0x040fe200078efcff */
[----:B------:R-:W-:Y:S01]  /*1c20*/  IMAD.HI.U32 R9, R2, R13, RZ ;  /* 0x0000000d02097227 */ /* 0x000fe200078e00ff */
[----:B------:R-:W-:-:S02]  /*1c30*/  LOP3.LUT R34, R5, 0x34, RZ, 0xfc, !PT ;  /* 0x0000003405227812 */ /* 0x000fc400078efcff */
[C---:B------:R-:W-:Y:S01]  /*1c40*/  LOP3.LUT R35, R5.reuse, 0x38, RZ, 0xfc, !PT ;  /* 0x0000003805237812 */ /* 0x040fe200078efcff */
[----:B------:R-:W-:Y:S01]  /*1c50*/  @!P4 IMAD.IADD R6, R6, 0x1, -R28 ;  /* 0x000000010606c824 */ /* 0x000fe200078e0a1c */
[C---:B------:R-:W-:Y:S01]  /*1c60*/  ISETP.GT.U32.AND P4, PT, R28.reuse, R3, PT ;  /* 0x000000031c00720c */ /* 0x040fe20003f84070 */
[----:B------:R-:W-:Y:S01]  /*1c70*/  IMAD.MOV R9, RZ, RZ, -R9 ;  /* 0x000000ffff097224 */ /* 0x000fe200078e0a09 */
[----:B------:R-:W-:Y:S01]  /*1c80*/  LOP3.LUT R30, R5, 0x3c, RZ, 0xfc, !PT ;  /* 0x0000003c051e7812 */ /* 0x000fe200078efcff */
[----:B------:R-:W-:Y:S01]  /*1c90*/  @!P6 IMAD.MOV R0, RZ, RZ, -R0 ;  /* 0x000000ffff00e224 */ /* 0x000fe200078e0a00 */
[C---:B------:R-:W-:Y:S01]  /*1ca0*/  ISETP.GT.U32.AND P6, PT, R28.reuse, R8, PT ;  /* 0x000000081c00720c */ /* 0x040fe20003fc4070 */
[C---:B------:R-:W-:Y:S01]  /*1cb0*/  IMAD R9, R28.reuse, R9, R13 ;  /* 0x000000091c097224 */ /* 0x040fe200078e020d */
[----:B------:R-:W-:Y:S01]  /*1cc0*/  IABS R13, R27 ;  /* 0x0000001b000d7213 */ /* 0x000fe20000000000 */
[----:B------:R-:W-:Y:S02]  /*1cd0*/  @!P3 IMAD.MOV R6, RZ, RZ, -R6 ;  /* 0x000000ffff06b224 */ /* 0x000fe400078e0a06 */
[----:B------:R-:W-:Y:S01]  /*1ce0*/  @!P5 IMAD.MOV R4, RZ, RZ, -R4 ;  /* 0x000000ffff04d224 */ /* 0x000fe200078e0a04 */
[----:B------:R-:W-:Y:S01]  /*1cf0*/  ISETP.GT.U32.AND P3, PT, R28, R9, PT ;  /* 0x000000091c00720c */ /* 0x000fe20003f64070 */
[--C-:B------:R-:W-:Y:S01]  /*1d00*/  @!P0 IMAD.IADD R7, R7, 0x1, -R28.reuse ;  /* 0x0000000107078824 */ /* 0x100fe200078e0a1c */
[----:B------:R-:W-:Y:S01]  /*1d10*/  ISETP.GE.AND P5, PT, R12, RZ, PT ;  /* 0x000000ff0c00720c */ /* 0x000fe20003fa6270 */
[----:B------:R-:W-:Y:S01]  /*1d20*/  @!P4 IMAD.IADD R3, R3, 0x1, -R28 ;  /* 0x000000010303c824 */ /* 0x000fe200078e0a1c */
[----:B------:R-:W-:Y:S01]  /*1d30*/  IABS R12, R25 ;  /* 0x00000019000c7213 */ /* 0x000fe20000000000 */
[----:B--2---:R-:W-:Y:S01]  /*1d40*/  IMAD.WIDE R80, R121, 0x4, R80 ;  /* 0x0000000479507825 */ /* 0x004fe200078e0250 */
[----:B------:R-:W-:-:S02]  /*1d50*/  ISETP.GT.U32.AND P0, PT, R28, R7, PT ;  /* 0x000000071c00720c */ /* 0x000fc40003f04070 */
[----:B------:R-:W-:Y:S01]  /*1d60*/  ISETP.GT.U32.AND P4, PT, R28, R3, PT ;  /* 0x000000031c00720c */ /* 0x000fe20003f84070 */
[----:B------:R-:W-:Y:S02]  /*1d70*/  @!P6 IMAD.IADD R8, R8, 0x1, -R28 ;  /* 0x000000010808e824 */ /* 0x000fe400078e0a1c */
[----:B------:R-:W-:Y:S02]  /*1d80*/  IMAD.MOV.U32 R11, RZ, RZ, R12 ;  /* 0x000000ffff0b7224 */ /* 0x000fe400078e000c */
[----:B------:R-:W-:Y:S01]  /*1d90*/  @!P3 IMAD.IADD R9, R9, 0x1, -R28 ;  /* 0x000000010909b824 */ /* 0x000fe200078e0a1c */
[----:B------:R-:W-:Y:S01]  /*1da0*/  ISETP.GT.U32.AND P6, PT, R28, R8, PT ;  /* 0x000000081c00720c */ /* 0x000fe20003fc4070 */
[----:B------:R-:W-:-:S03]  /*1db0*/  IMAD.HI.U32 R10, R2, R11, RZ ;  /* 0x0000000b020a7227 */ /* 0x000fc600078e00ff */
[----:B------:R-:W-:Y:S01]  /*1dc0*/  ISETP.GT.U32.AND P3, PT, R28, R9, PT ;  /* 0x000000091c00720c */ /* 0x000fe20003f64070 */
[----:B------:R-:W-:Y:S02]  /*1dd0*/  IMAD.MOV R10, RZ, RZ, -R10 ;  /* 0x000000ffff0a7224 */ /* 0x000fe400078e0a0a */
[--C-:B------:R-:W-:Y:S01]  /*1de0*/  @!P0 IMAD.IADD R7, R7, 0x1, -R28.reuse ;  /* 0x0000000107078824 */ /* 0x100fe200078e0a1c */
[----:B------:R-:W-:Y:S01]  /*1df0*/  ISETP.GE.AND P0, PT, R14, RZ, PT ;  /* 0x000000ff0e00720c */ /* 0x000fe20003f06270 */
[----:B------:R-:W-:Y:S01]  /*1e00*/  IMAD R11, R28, R10, R11 ;  /* 0x0000000a1c0b7224 */ /* 0x000fe200078e020b */
[----:B------:R-:W-:Y:S01]  /*1e10*/  IADD3 R14, R226, -0x10, RZ ;  /* 0xfffffff0e20e7810 */ /* 0x000fe20007ffe0ff */
[----:B------:R-:W-:Y:S01]  /*1e20*/  @!P4 IMAD.IADD R3, R3, 0x1, -R28 ;  /* 0x000000010303c824 */ /* 0x000fe200078e0a1c */
[----:B------:R-:W-:Y:S01]  /*1e30*/  ISETP.GE.AND P4, PT, R17, RZ, PT ;  /* 0x000000ff1100720c */ /* 0x000fe20003f86270 */
[----:B------:R-:W-:Y:S01]  /*1e40*/  IMAD.HI.U32 R10, R2, R13, RZ ;  /* 0x0000000d020a7227 */ /* 0x000fe200078e00ff */
[----:B------:R-:W-:-:S03]  /*1e50*/  IABS R17, R33 ;  /* 0x0000002100117213 */ /* 0x000fc60000000000 */
[----:B------:R-:W-:-:S04]  /*1e60*/  IMAD.HI.U32 R12, R2, R15, RZ ;  /* 0x0000000f020c7227 */ /* 0x000fc800078e00ff */
[----:B------:R-:W-:Y:S01]  /*1e70*/  @!P6 IMAD.IADD R8, R8, 0x1, -R28 ;  /* 0x000000010808e824 */ /* 0x000fe200078e0a1c */
[----:B------:R-:W-:Y:S01]  /*1e80*/  ISETP.GT.U32.AND P6, PT, R28, R11, PT ;  /* 0x0000000b1c00720c */ /* 0x000fe20003fc4070 */
[----:B------:R-:W-:Y:S01]  /*1e90*/  @!P5 IMAD.MOV R7, RZ, RZ, -R7 ;  /* 0x000000ffff07d224 */ /* 0x000fe200078e0a07 */
[----:B------:R-:W-:Y:S01]  /*1ea0*/  ISETP.GE.U32.AND P5, PT, R14, 0x7fffffd1, PT ;  /* 0x7fffffd10e00780c */ /* 0x000fe20003fa6070 */
[----:B------:R-:W-:Y:S02]  /*1eb0*/  IMAD.MOV R10, RZ, RZ, -R10 ;  /* 0x000000ffff0a7224 */ /* 0x000fe400078e0a0a */
[----:B------:R-:W-:Y:S02]  /*1ec0*/  IMAD.MOV R14, RZ, RZ, -R12 ;  /* 0x000000ffff0e7224 */ /* 0x000fe400078e0a0c */
[C---:B------:R-:W-:Y:S02]  /*1ed0*/  IMAD R12, R28.reuse, R10, R13 ;  /* 0x0000000a1c0c7224 */ /* 0x040fe400078e020d */
[----:B------:R-:W-:Y:S01]  /*1ee0*/  IMAD R13, R28, R14, R15 ;  /* 0x0000000e1c0d7224 */ /* 0x000fe200078e020f */
[----:B------:R-:W-:Y:S01]  /*1ef0*/  IADD3 R14, R226, -0x14, RZ ;  /* 0xffffffece20e7810 */ /* 0x000fe20007ffe0ff */
[----:B------:R-:W-:Y:S01]  /*1f00*/  @!P3 IMAD.IADD R9, R9, 0x1, -R28 ;  /* 0x000000010909b824 */ /* 0x000fe200078e0a1c */
[----:B------:R-:W-:Y:S01]  /*1f10*/  ISETP.GT.U32.AND P3, PT, R28, R12, PT ;  /* 0x0000000c1c00720c */ /* 0x000fe20003f64070 */
[----:B------:R-:W-:Y:S01]  /*1f20*/  @!P0 IMAD.MOV R8, RZ, RZ, -R8 ;  /* 0x000000ffff088224 */ /* 0x000fe200078e0a08 */
[----:B------:R-:W-:Y:S01]  /*1f30*/  ISETP.GE.AND P0, PT, R16, RZ, PT ;  /* 0x000000ff1000720c */ /* 0x000fe20003f06270 */
[----:B------:R-:W-:Y:S01]  /*1f40*/  @!P4 IMAD.MOV R9, RZ, RZ, -R9 ;  /* 0x000000ffff09c224 */ /* 0x000fe200078e0a09 */
[C---:B------:R-:W-:Y:S01]  /*1f50*/  ISETP.GT.U32.AND P4, PT, R28.reuse, R13, PT ;  /* 0x0000000d1c00720c */ /* 0x040fe20003f84070 */
[----:B------:R-:W-:Y:S01]  /*1f60*/  @!P6 IMAD.IADD R11, R11, 0x1, -R28 ;  /* 0x000000010b0be824 */ /* 0x000fe200078e0a1c */
[----:B------:R-:W-:Y:S01]  /*1f70*/  IABS R15, R32 ;  /* 0x00000020000f7213 */ /* 0x000fe20000000000 */
[----:B------:R-:W-:Y:S01]  /*1f80*/  IMAD.MOV.U32 R10, RZ, RZ, R3 ;  /* 0x000000ffff0a7224 */ /* 0x000fe200078e0003 */
[----:B------:R-:W-:Y:S01]  /*1f90*/  IABS R16, R35 ;  /* 0x0000002300107213 */ /* 0x000fe20000000000 */
[----:B------:R2:W-:Y:S01]  /*1fa0*/  LDGSTS.E [R232+0x1e00], [R104.64], !P5 ;  /* 0x01e0000068e87fae */ /* 0x0005e2000e921848 */
[----:B------:R-:W-:Y:S01]  /*1fb0*/  ISETP.GT.U32.AND P6, PT, R28, R11, PT ;  /* 0x0000000b1c00720c */ /* 0x000fe20003fc4070 */
[----:B------:R-:W-:-:S04]  /*1fc0*/  IMAD.HI.U32 R3, R2, R15, RZ ;  /* 0x0000000f02037227 */ /* 0x000fc800078e00ff */
[----:B------:R-:W-:Y:S01]  /*1fd0*/  @!P0 IMAD.MOV R10, RZ, RZ, -R10 ;  /* 0x000000ffff0a8224 */ /* 0x000fe200078e0a0a */
[----:B------:R-:W-:Y:S01]  /*1fe0*/  ISETP.GE.U32.AND P0, PT, R14, 0x7fffffcd, PT ;  /* 0x7fffffcd0e00780c */ /* 0x000fe20003f06070 */
[--C-:B------:R-:W-:Y:S01]  /*1ff0*/  @!P3 IMAD.IADD R12, R12, 0x1, -R28.reuse ;  /* 0x000000010c0cb824 */ /* 0x100fe200078e0a1c */
[----:B------:R-:W-:Y:S01]  /*2000*/  IADD3 R14, R226, -0x18, RZ ;  /* 0xffffffe8e20e7810 */ /* 0x000fe20007ffe0ff */
[--C-:B------:R-:W-:Y:S02]  /*2010*/  @!P4 IMAD.IADD R13, R13, 0x1, -R28.reuse ;  /* 0x000000010d0dc824 */ /* 0x100fe400078e0a1c */
[----:B------:R-:W-:Y:S01]  /*2020*/  IMAD.MOV R3, RZ, RZ, -R3 ;  /* 0x000000ffff037224 */ /* 0x000fe200078e0a03 */
[----:B------:R-:W-:Y:S01]  /*2030*/  ISETP.GE.U32.AND P1, PT, R14, 0x7fffffc9, PT ;  /* 0x7fffffc90e00780c */ /* 0x000fe20003f26070 */
[----:B------:R-:W-:Y:S01]  /*2040*/  IMAD.HI.U32 R14, R2, R17, RZ ;  /* 0x00000011020e7227 */ /* 0x000fe200078e00ff */
[C---:B------:R-:W-:Y:S02]  /*2050*/  ISETP.GT.U32.AND P3, PT, R28.reuse, R12, PT ;  /* 0x0000000c1c00720c */ /* 0x040fe40003f64070 */
[C---:B------:R-:W-:Y:S01]  /*2060*/  ISETP.GT.U32.AND P4, PT, R28.reuse, R13, PT ;  /* 0x0000000d1c00720c */ /* 0x040fe20003f84070 */
[----:B------:R-:W-:Y:S01]  /*2070*/  @!P6 IMAD.IADD R11, R11, 0x1, -R28 ;  /* 0x000000010b0be824 */ /* 0x000fe200078e0a1c */
[----:B------:R-:W-:Y:S01]  /*2080*/  ISETP.GE.AND P6, PT, R25, RZ, PT ;  /* 0x000000ff1900720c */ /* 0x000fe20003fc6270 */
[----:B------:R-:W-:Y:S01]  /*2090*/  IMAD.MOV R14, RZ, RZ, -R14 ;  /* 0x000000ffff0e7224 */ /* 0x000fe200078e0a0e */
[----:B------:R-:W-:Y:S01]  /*20a0*/  IABS R25, R29 ;  /* 0x0000001d00197213 */ /* 0x000fe20000000000 */
[C---:B------:R-:W-:Y:S01]  /*20b0*/  IMAD R3, R28.reuse, R3, R15 ;  /* 0x000000031c037224 */ /* 0x040fe200078e020f */
[----:B------:R1:W-:Y:S01]  /*20c0*/  LDGSTS.E [R232+0x2600], [R106.64], !P0 ;  /* 0x026000006ae87fae */ /* 0x0003e2000c121848 */
[----:B------:R-:W-:Y:S01]  /*20d0*/  IMAD R14, R28, R14, R17 ;  /* 0x0000000e1c0e7224 */ /* 0x000fe200078e0211 */
[----:B------:R-:W-:Y:S01]  /*20e0*/  IABS R17, R34 ;  /* 0x0000002200117213 */ /* 0x000fe20000000000 */
[----:B------:R-:W-:Y:S01]  /*20f0*/  IMAD.HI.U32 R15, R2, R25, RZ ;  /* 0x00000019020f7227 */ /* 0x000fe200078e00ff */
[----:B------:R2:W-:Y:S01]  /*2100*/  LDGSTS.E [R232+0x2e00], [R108.64], !P1 ;  /* 0x02e000006ce87fae */ /* 0x0005e2000c921848 */
[----:B------:R-:W-:-:S02]  /*2110*/  ISETP.GE.U32.AND P0, PT, R24, 0x7fffffc1, PT ;  /* 0x7fffffc11800780c */ /* 0x000fc40003f06070 */
[--C-:B------:R-:W-:Y:S01]  /*2120*/  @!P3 IMAD.IADD R12, R12, 0x1, -R28.reuse ;  /* 0x000000010c0cb824 */ /* 0x100fe200078e0a1c */
[C---:B------:R-:W-:Y:S01]  /*2130*/  ISETP.GT.U32.AND P3, PT, R28.reuse, R3, PT ;  /* 0x000000031c00720c */ /* 0x040fe20003f64070 */
[----:B------:R-:W-:Y:S01]  /*2140*/  @!P4 IMAD.IADD R13, R13, 0x1, -R28 ;  /* 0x000000010d0dc824 */ /* 0x000fe200078e0a1c */
[----:B------:R-:W-:Y:S01]  /*2150*/  ISETP.GT.U32.AND P4, PT, R28, R14, PT ;  /* 0x0000000e1c00720c */ /* 0x000fe20003f84070 */
[----:B------:R-:W-:Y:S01]  /*2160*/  @!P6 IMAD.MOV R11, RZ, RZ, -R11 ;  /* 0x000000ffff0be224 */ /* 0x000fe200078e0a0b */
[----:B------:R-:W-:Y:S01]  /*2170*/  ISETP.GE.AND P6, PT, R27, RZ, PT ;  /* 0x000000ff1b00720c */ /* 0x000fe20003fc6270 */
[----:B------:R-:W-:Y:S01]  /*2180*/  IMAD.MOV R15, RZ, RZ, -R15 ;  /* 0x000000ffff0f7224 */ /* 0x000fe200078e0a0f */
[----:B------:R-:W-:Y:S01]  /*2190*/  IABS R27, R30 ;  /* 0x0000001e001b7213 */ /* 0x000fe20000000000 */
[----:B-1----:R-:W-:Y:S01]  /*21a0*/  IMAD.WIDE R84, R121, 0x4, R84 ;  /* 0x0000000479547825 */ /* 0x002fe200078e0254 */
[----:B------:R-:W-:-:S03]  /*21b0*/  IADD3 R24, R226, -0x29, RZ ;  /* 0xffffffd7e2187810 */ /* 0x000fc60007ffe0ff */
[----:B------:R-:W-:Y:S02]  /*21c0*/  IMAD R5, R28, R15, R25 ;  /* 0x0000000f1c057224 */ /* 0x000fe400078e0219 */
[--C-:B------:R-:W-:Y:S01]  /*21d0*/  @!P3 IMAD.IADD R3, R3, 0x1, -R28.reuse ;  /* 0x000000010303b824 */ /* 0x100fe200078e0a1c */
[----:B------:R-:W-:Y:S01]  /*21e0*/  ISETP.GE.AND P3, PT, R31, RZ, PT ;  /* 0x000000ff1f00720c */ /* 0x000fe20003f66270 */
[----:B------:R-:W-:Y:S02]  /*21f0*/  @!P4 IMAD.IADD R14, R14, 0x1, -R28 ;  /* 0x000000010e0ec824 */ /* 0x000fe400078e0a1c */
[----:B------:R-:W-:Y:S01]  /*2200*/  @!P6 IMAD.MOV R12, RZ, RZ, -R12 ;  /* 0x000000ffff0ce224 */ /* 0x000fe200078e0a0c */
[----:B------:R-:W-:Y:S01]  /*2210*/  ISETP.GT.U32.AND P6, PT, R28, R5, PT ;  /* 0x000000051c00720c */ /* 0x000fe20003fc4070 */
[----:B------:R-:W-:Y:S01]  /*2220*/  IMAD.HI.U32 R15, R2, R17, RZ ;  /* 0x00000011020f7227 */ /* 0x000fe200078e00ff */
[C---:B------:R-:W-:Y:S02]  /*2230*/  ISETP.GT.U32.AND P4, PT, R28.reuse, R14, PT ;  /* 0x0000000e1c00720c */ /* 0x040fe40003f84070 */
[----:B------:R-:W-:Y:S01]  /*2240*/  ISETP.GT.U32.AND P2, PT, R28, R3, PT ;  /* 0x000000031c00720c */ /* 0x000fe20003f44070 */
[----:B------:R-:W-:-:S02]  /*2250*/  IMAD.MOV.U32 R25, RZ, RZ, R16 ;  /* 0x000000ffff197224 */ /* 0x000fc400078e0010 */
[----:B------:R-:W-:Y:S02]  /*2260*/  IMAD.MOV R15, RZ, RZ, -R15 ;  /* 0x000000ffff0f7224 */ /* 0x000fe400078e0a0f */
[----:B------:R-:W-:-:S04]  /*2270*/  IMAD.HI.U32 R16, R2, R25, RZ ;  /* 0x0000001902107227 */ /* 0x000fc800078e00ff */
[----:B------:R-:W-:Y:S01]  /*2280*/  @!P3 IMAD.MOV R13, RZ, RZ, -R13 ;  /* 0x000000ffff0db224 */ /* 0x000fe200078e0a0d */
[----:B------:R-:W-:Y:S01]  /*2290*/  ISETP.GE.AND P3, PT, R32, RZ, PT ;  /* 0x000000ff2000720c */ /* 0x000fe20003f66270 */
[----:B------:R-:W-:Y:S02]  /*22a0*/  IMAD R15, R28, R15, R17 ;  /* 0x0000000f1c0f7224 */ /* 0x000fe400078e0211 */
[----:B------:R-:W-:-:S04]  /*22b0*/  IMAD.HI.U32 R2, R2, R27, RZ ;  /* 0x0000001b02027227 */ /* 0x000fc800078e00ff */
[--C-:B------:R-:W-:Y:S01]  /*22c0*/  @!P4 IMAD.IADD R14, R14, 0x1, -R28.reuse ;  /* 0x000000010e0ec824 */ /* 0x100fe200078e0a1c */
[C---:B------:R-:W-:Y:S01]  /*22d0*/  ISETP.GT.U32.AND P4, PT, R28.reuse, R15, PT ;  /* 0x0000000f1c00720c */ /* 0x040fe20003f84070 */
[----:B------:R-:W-:Y:S02]  /*22e0*/  @!P6 IMAD.IADD R5, R5, 0x1, -R28 ;  /* 0x000000010505e824 */ /* 0x000fe400078e0a1c */
[----:B------:R-:W-:Y:S02]  /*22f0*/  IMAD.MOV R2, RZ, RZ, -R2 ;  /* 0x000000ffff027224 */ /* 0x000fe400078e0a02 */
[----:B------:R-:W-:Y:S01]  /*2300*/  IMAD.MOV R16, RZ, RZ, -R16 ;  /* 0x000000ffff107224 */ /* 0x000fe200078e0a10 */
[C---:B------:R-:W-:Y:S01]  /*2310*/  ISETP.GT.U32.AND P5, PT, R28.reuse, R5, PT ;  /* 0x000000051c00720c */ /* 0x040fe20003fa4070 */
[----:B------:R-:W-:Y:S01]  /*2320*/  @!P2 IMAD.IADD R3, R3, 0x1, -R28 ;  /* 0x000000010303a824 */ /* 0x000fe200078e0a1c */
[----:B------:R-:W-:Y:S01]  /*2330*/  ISETP.GE.AND P2, PT, R33, RZ, PT ;  /* 0x000000ff2100720c */ /* 0x000fe20003f46270 */
[----:B------:R-:W-:-:S02]  /*2340*/  IMAD R17, R28, R2, R27 ;  /* 0x000000021c117224 */ /* 0x000fc400078e021b */
[----:B------:R-:W-:Y:S01]  /*2350*/  IMAD R16, R28, R16, R25 ;  /* 0x000000101c107224 */ /* 0x000fe200078e0219 */
[C---:B------:R-:W-:Y:S01]  /*2360*/  IADD3 R25, R226.reuse, -0x2d, RZ ;  /* 0xffffffd3e2197810 */ /* 0x040fe20007ffe0ff */
[----:B------:R-:W-:Y:S01]  /*2370*/  IMAD.MOV.U32 R2, RZ, RZ, R3 ;  /* 0x000000ffff027224 */ /* 0x000fe200078e0003 */
[----:B------:R-:W-:Y:S01]  /*2380*/  IADD3 R3, R226, -0x1c, RZ ;  /* 0xffffffe4e2037810 */ /* 0x000fe20007ffe0ff */
[----:B------:R-:W-:Y:S01]  /*2390*/  @!P4 IMAD.IADD R15, R15, 0x1, -R28 ;  /* 0x000000010f0fc824 */ /* 0x000fe200078e0a1c */
[C---:B------:R-:W-:Y:S01]  /*23a0*/  ISETP.GT.U32.AND P6, PT, R28.reuse, R16, PT ;  /* 0x000000101c00720c */ /* 0x040fe20003fc4070 */
[----:B------:R-:W-:Y:S01]  /*23b0*/  @!P3 IMAD.MOV R2, RZ, RZ, -R2 ;  /* 0x000000ffff02b224 */ /* 0x000fe200078e0a02 */
[C---:B------:R-:W-:Y:S01]  /*23c0*/  ISETP.GT.U32.AND P3, PT, R28.reuse, R17, PT ;  /* 0x000000111c00720c */ /* 0x040fe20003f64070 */
[----:B------:R-:W-:Y:S01]  /*23d0*/  @!P5 IMAD.IADD R5, R5, 0x1, -R28 ;  /* 0x000000010505d824 */ /* 0x000fe200078e0a1c */
[----:B------:R-:W-:Y:S01]  /*23e0*/  ISETP.GT.U32.AND P4, PT, R28, R15, PT ;  /* 0x0000000f1c00720c */ /* 0x000fe20003f84070 */
[----:B------:R-:W-:Y:S01]  /*23f0*/  @!P2 IMAD.MOV R14, RZ, RZ, -R14 ;  /* 0x000000ffff0ea224 */ /* 0x000fe200078e0a0e */
[----:B------:R-:W-:Y:S01]  /*2400*/  ISETP.GE.AND P5, PT, R29, RZ, PT ;  /* 0x000000ff1d00720c */ /* 0x000fe20003fa6270 */
[----:B------:R-:W-:Y:S01]  /*2410*/  IMAD.WIDE R88, R121, 0x4, R88 ;  /* 0x0000000479587825 */ /* 0x000fe200078e0258 */
[----:B------:R-:W-:-:S02]  /*2420*/  ISETP.GE.U32.AND P2, PT, R3, 0x7fffffc5, PT ;  /* 0x7fffffc50300780c */ /* 0x000fc40003f46070 */
[----:B------:R-:W-:Y:S01]  /*2430*/  IADD3 R3, R226, -0x21, RZ ;  /* 0xffffffdfe2037810 */ /* 0x000fe20007ffe0ff */
[----:B------:R-:W-:-:S04]  /*2440*/  IMAD.WIDE R92, R121, 0x4, R92 ;  /* 0x00000004795c7825 */ /* 0x000fc800078e025c */
[--C-:B------:R-:W-:Y:S01]  /*2450*/  @!P6 IMAD.IADD R16, R16, 0x1, -R28.reuse ;  /* 0x000000011010e824 */ /* 0x100fe200078e0a1c */
[----:B------:R-:W-:Y:S01]  /*2460*/  ISETP.GE.AND P6, PT, R34, RZ, PT ;  /* 0x000000ff2200720c */ /* 0x000fe20003fc6270 */
[--C-:B------:R-:W-:Y:S02]  /*2470*/  @!P3 IMAD.IADD R17, R17, 0x1, -R28.reuse ;  /* 0x000000011111b824 */ /* 0x100fe400078e0a1c */
[----:B------:R-:W-:Y:S01]  /*2480*/  @!P4 IMAD.IADD R15, R15, 0x1, -R28 ;  /* 0x000000010f0fc824 */ /* 0x000fe200078e0a1c */
[C---:B------:R-:W-:Y:S01]  /*2490*/  ISETP.GT.U32.AND P1, PT, R28.reuse, R16, PT ;  /* 0x000000101c00720c */ /* 0x040fe20003f24070 */
[----:B------:R-:W-:Y:S01]  /*24a0*/  @!P5 IMAD.MOV R5, RZ, RZ, -R5 ;  /* 0x000000ffff05d224 */ /* 0x000fe200078e0a05 */
[----:B------:R-:W-:Y:S01]  /*24b0*/  ISETP.GT.U32.AND P3, PT, R28, R17, PT ;  /* 0x000000111c00720c */ /* 0x000fe20003f64070 */
[----:B------:R1:W-:Y:S01]  /*24c0*/  LDGSTS.E [R232+0x3600], [R110.64], !P2 ;  /* 0x036000006ee87fae */ /* 0x0003e2000d121848 */
[----:B------:R-:W-:Y:S01]  /*24d0*/  ISETP.GE.AND P4, PT, R35, RZ, PT ;  /* 0x000000ff2300720c */ /* 0x000fe20003f86270 */
[----:B------:R-:W-:Y:S01]  /*24e0*/  IMAD.WIDE R96, R121, 0x4, R96 ;  /* 0x0000000479607825 */ /* 0x000fe200078e0260 */
[----:B------:R-:W-:Y:S01]  /*24f0*/  ISETP.GE.AND P5, PT, R30, RZ, PT ;  /* 0x000000ff1e00720c */ /* 0x000fe20003fa6270 */
[----:B------:R1:W-:Y:S01]  /*2500*/  LDGSTS.E [R232+0x3e00], [R112.64], !P0 ;  /* 0x03e0000070e87fae */ /* 0x0003e2000c121848 */
[----:B------:R-:W-:Y:S01]  /*2510*/  ISETP.GE.U32.AND P2, PT, R3, 0x7fffffc0, PT ;  /* 0x7fffffc00300780c */ /* 0x000fe20003f46070 */
[----:B------:R-:W-:Y:S01]  /*2520*/  @!P6 IMAD.MOV R15, RZ, RZ, -R15 ;  /* 0x000000ffff0fe224 */ /* 0x000fe200078e0a0f */
[----:B------:R-:W-:Y:S01]  /*2530*/  IADD3 R3, R226, -0x25, RZ ;  /* 0xffffffdbe2037810 */ /* 0x000fe20007ffe0ff */
[----:B------:R-:W0:Y:S01]  /*2540*/  LDGDEPBAR ;  /* 0x00000000000079af */ /* 0x000e220000000000 */
[----:B------:R-:W-:-:S02]  /*2550*/  IMAD.WIDE R102, R121, 0x4, R102 ;  /* 0x0000000479667825 */ /* 0x000fc400078e0266 */
[----:B------:R-:W-:Y:S02]  /*2560*/  ISETP.GE.U32.AND P6, PT, R3, 0x7fffffbc, PT ;  /* 0x7fffffbc0300780c */ /* 0x000fe40003fc6070 */
[--C-:B------:R-:W-:Y:S01]  /*2570*/  @!P1 IMAD.IADD R16, R16, 0x1, -R28.reuse ;  /* 0x0000000110109824 */ /* 0x100fe200078e0a1c */
[----:B------:R-:W-:Y:S01]  /*2580*/  LOP3.LUT R3, RZ, c[0x0][0x17c], RZ, 0x33, !PT ;  /* 0x00005f00ff037a12 */ /* 0x000fe200078e33ff */
[----:B------:R-:W-:Y:S01]  /*2590*/  @!P3 IMAD.IADD R17, R17, 0x1, -R28 ;  /* 0x000000011111b824 */ /* 0x000fe200078e0a1c */
[----:B------:R-:W-:Y:S01]  /*25a0*/  ISETP.NE.AND P3, PT, RZ, c[0x0][0x17c], PT ;  /* 0x00005f00ff007a0c */ /* 0x000fe20003f65270 */
[----:B------:R-:W-:Y:S01]  /*25b0*/  @!P4 IMAD.MOV R16, RZ, RZ, -R16 ;  /* 0x000000ffff10c224 */ /* 0x000fe200078e0a10 */
[----:B------:R-:W-:Y:S01]  /*25c0*/  ISETP.GT.AND P4, PT, R26, 0x1f, PT ;  /* 0x0000001f1a00780c */ /* 0x000fe20003f84270 */
[----:B------:R-:W-:Y:S01]  /*25d0*/  @!P5 IMAD.MOV R17, RZ, RZ, -R17 ;  /* 0x000000ffff11d224 */ /* 0x000fe200078e0a11 */
[----:B------:R-:W-:Y:S01]  /*25e0*/  SEL R41, R3, R0, !P3 ;  /* 0x0000000003297207 */ /* 0x000fe20005800000 */
[----:B--2---:R-:W-:Y:S01]  /*25f0*/  IMAD.WIDE R104, R123, 0x4, R104 ;  /* 0x000000047b687825 */ /* 0x004fe200078e0268 */
[----:B------:R-:W-:-:S02]  /*2600*/  SEL R39, R3, R6, !P3 ;  /* 0x0000000603277207 */ /* 0x000fc40005800000 */
[----:B------:R-:W-:Y:S01]  /*2610*/  SEL R40, R3, R4, !P3 ;  /* 0x0000000403287207 */ /* 0x000fe20005800000 */
[----:B------:R-:W-:Y:S01]  /*2620*/  IMAD R41, R41, c[0x0][0x190], RZ ;  /* 0x0000640029297a24 */ /* 0x000fe200078e02ff */
[----:B------:R-:W-:Y:S01]  /*2630*/  SEL R38, R3, R7, !P3 ;  /* 0x0000000703267207 */ /* 0x000fe20005800000 */
[----:B------:R-:W-:Y:S01]  /*2640*/  IMAD R39, R39, c[0x0][0x190], RZ ;  /* 0x0000640027277a24 */ /* 0x000fe200078e02ff */
[C---:B------:R-:W-:Y:S01]  /*2650*/  SEL R37, R3.reuse, R8, !P3 ;  /* 0x0000000803257207 */ /* 0x040fe20005800000 */
[----:B------:R-:W-:Y:S01]  /*2660*/  IMAD R40, R40, c[0x0][0x190], RZ ;  /* 0x0000640028287a24 */ /* 0x000fe200078e02ff */
[C---:B------:R-:W-:Y:S01]  /*2670*/  SEL R36, R3.reuse, R10, !P3 ;  /* 0x0000000a03247207 */ /* 0x040fe20005800000 */
[----:B------:R-:W-:Y:S01]  /*2680*/  IMAD R38, R38, c[0x0][0x190], RZ ;  /* 0x0000640026267a24 */ /* 0x000fe200078e02ff */
[----:B------:R-:W-:Y:S01]  /*2690*/  SEL R35, R3, R9, !P3 ;  /* 0x0000000903237207 */ /* 0x000fe20005800000 */
        /* <DEDUP_REMOVED lines=17> */
[----:B------:R-:W-:Y:S01]  /*27b0*/  SEL R0, R3, R17, !P3 ;  /* 0x0000001103007207 */ /* 0x000fe20005800000 */
[----:B------:R-:W-:Y:S01]  /*27c0*/  IMAD R27, R27, c[0x0][0x190], RZ ;  /* 0x000064001b1b7a24 */ /* 0x000fe200078e02ff */
[----:B------:R-:W-:Y:S01]  /*27d0*/  LEA R16, P3, R42, c[0x0][0x168], 0x2 ;  /* 0x00005a002a107a11 */ /* 0x000fe200078610ff */
[----:B------:R-:W-:Y:S01]  /*27e0*/  IMAD R30, R30, c[0x0][0x190], RZ ;  /* 0x000064001e1e7a24 */ /* 0x000fe200078e02ff */
[----:B------:R-:W-:Y:S01]  /*27f0*/  ISETP.GE.U32.AND P1, PT, R24, 0x7fffffb8, PT ;  /* 0x7fffffb81800780c */ /* 0x000fe20003f26070 */
[----:B------:R-:W-:Y:S01]  /*2800*/  IMAD R0, R0, c[0x0][0x190], RZ ;  /* 0x0000640000007a24 */ /* 0x000fe200078e02ff */
[----:B------:R-:W-:Y:S01]  /*2810*/  LEA.HI.X.SX32 R17, R42, c[0x0][0x16c], 0x2, P3 ;  /* 0x00005b002a117a11 */ /* 0x000fe200018f16ff */
[----:B------:R-:W-:Y:S01]  /*2820*/  IMAD.WIDE R108, R121, 0x4, R108 ;  /* 0x00000004796c7825 */ /* 0x000fe200078e026c */
[----:B------:R-:W-:-:S02]  /*2830*/  LEA R114, P3, R41, R16, 0x2 ;  /* 0x0000001029727211 */ /* 0x000fc400078610ff */
[-C--:B------:R-:W-:Y:S01]  /*2840*/  LEA R54, P0, R39, R16.reuse, 0x2 ;  /* 0x0000001027367211 */ /* 0x080fe200078010ff */
[----:B-1----:R-:W-:Y:S01]  /*2850*/  IMAD.WIDE R112, R121, 0x4, R112 ;  /* 0x0000000479707825 */ /* 0x002fe200078e0270 */
[-C--:B------:R-:W-:Y:S02]  /*2860*/  LEA.HI.X.SX32 R115, R41, R17.reuse, 0x2, P3 ;  /* 0x0000001129737211 */ /* 0x080fe400018f16ff */
[-C--:B------:R-:W-:Y:S02]  /*2870*/  LEA R52, P3, R37, R16.reuse, 0x2 ;  /* 0x0000001025347211 */ /* 0x080fe400078610ff */
[-C--:B------:R-:W-:Y:S02]  /*2880*/  LEA.HI.X.SX32 R55, R39, R17.reuse, 0x2, P0 ;  /* 0x0000001127377211 */ /* 0x080fe400000f16ff */
[----:B------:R-:W-:Y:S02]  /*2890*/  LEA R50, P0, R35, R16, 0x2 ;  /* 0x0000001023327211 */ /* 0x000fe400078010ff */
[----:B------:R-:W-:-:S02]  /*28a0*/  LEA.HI.X.SX32 R53, R37, R17, 0x2, P3 ;  /* 0x0000001125357211 */ /* 0x000fc400018f16ff */
[-C--:B------:R-:W-:Y:S02]  /*28b0*/  LEA R116, P3, R33, R16.reuse, 0x2 ;  /* 0x0000001021747211 */ /* 0x080fe400078610ff */
[-C--:B------:R-:W-:Y:S02]  /*28c0*/  LEA.HI.X.SX32 R51, R35, R17.reuse, 0x2, P0 ;  /* 0x0000001123337211 */ /* 0x080fe400000f16ff */
[----:B------:R-:W-:Y:S02]  /*28d0*/  ISETP.GE.AND P5, PT, R239, c[0x0][0x180], PT ;  /* 0x00006000ef007a0c */ /* 0x000fe40003fa6270 */
[----:B------:R-:W-:Y:S02]  /*28e0*/  SEL R24, RZ, 0x4, !P4 ;  /* 0x00000004ff187807 */ /* 0x000fe40006000000 */
[----:B------:R-:W-:Y:S02]  /*28f0*/  LEA R46, P0, R32, R16, 0x2 ;  /* 0x00000010202e7211 */ /* 0x000fe400078010ff */
[----:B------:R-:W-:-:S02]  /*2900*/  LEA.HI.X.SX32 R117, R33, R17, 0x2, P3 ;  /* 0x0000001121757211 */ /* 0x000fc400018f16ff */
[----:B------:R-:W-:Y:S02]  /*2910*/  SEL R118, R24, RZ, !P5 ;  /* 0x000000ff18767207 */ /* 0x000fe40006800000 */
[-C--:B------:R-:W-:Y:S02]  /*2920*/  LEA R44, P3, R31, R16.reuse, 0x2 ;  /* 0x000000101f2c7211 */ /* 0x080fe400078610ff */
[-C--:B------:R-:W-:Y:S02]  /*2930*/  LEA.HI.X.SX32 R47, R32, R17.reuse, 0x2, P0 ;  /* 0x00000011202f7211 */ /* 0x080fe400000f16ff */
[----:B------:R-:W-:Y:S02]  /*2940*/  LEA R24, P0, R30, R16, 0x2 ;  /* 0x000000101e187211 */ /* 0x000fe400078010ff */
[----:B------:R-:W-:Y:S02]  /*2950*/  ISETP.GE.U32.AND P5, PT, R25, 0x7fffffb4, PT ;  /* 0x7fffffb41900780c */ /* 0x000fe40003fa6070 */
[----:B------:R-:W-:-:S02]  /*2960*/  LEA.HI.X.SX32 R45, R31, R17, 0x2, P3 ;  /* 0x000000111f2d7211 */ /* 0x000fc400018f16ff */
[-C--:B------:R-:W-:Y:S02]  /*2970*/  LEA R6, P3, R40, R16.reuse, 0x2 ;  /* 0x0000001028067211 */ /* 0x080fe400078610ff */
[-C--:B------:R-:W-:Y:S02]  /*2980*/  LEA.HI.X.SX32 R25, R30, R17.reuse, 0x2, P0 ;  /* 0x000000111e197211 */ /* 0x080fe400000f16ff */
[-C--:B------:R-:W-:Y:S02]  /*2990*/  LEA R4, P0, R38, R16.reuse, 0x2 ;  /* 0x0000001026047211 */ /* 0x080fe400078010ff */
[-C--:B------:R-:W-:Y:S02]  /*29a0*/  LEA.HI.X.SX32 R7, R40, R17.reuse, 0x2, P3 ;  /* 0x0000001128077211 */ /* 0x080fe400018f16ff */
[----:B------:R-:W-:Y:S02]  /*29b0*/  LEA R2, P3, R36, R16, 0x2 ;  /* 0x0000001024027211 */ /* 0x000fe400078610ff */
[----:B------:R-:W-:-:S02]  /*29c0*/  LEA.HI.X.SX32 R5, R38, R17, 0x2, P0 ;  /* 0x0000001126057211 */ /* 0x000fc400000f16ff */
[-C--:B------:R-:W-:Y:S02]  /*29d0*/  LEA R10, P0, R34, R16.reuse, 0x2 ;  /* 0x00000010220a7211 */ /* 0x080fe400078010ff */
[-C--:B------:R-:W-:Y:S02]  /*29e0*/  LEA.HI.X.SX32 R3, R36, R17.reuse, 0x2, P3 ;  /* 0x0000001124037211 */ /* 0x080fe400018f16ff */
[-C--:B------:R-:W-:Y:S02]  /*29f0*/  LEA R8, P3, R29, R16.reuse, 0x2 ;  /* 0x000000101d087211 */ /* 0x080fe400078610ff */
[----:B------:R-:W-:Y:S02]  /*2a00*/  LEA.HI.X.SX32 R11, R34, R17, 0x2, P0 ;  /* 0x00000011220b7211 */ /* 0x000fe400000f16ff */
[----:B------:R-:W-:Y:S02]  /*2a10*/  LEA R12, P0, R28, R16, 0x2 ;  /* 0x000000101c0c7211 */ /* 0x000fe400078010ff */
[----:B------:R-:W-:-:S02]  /*2a20*/  LOP3.LUT R15, R221, 0x60, RZ, 0xc0, !PT ;  /* 0x00000060dd0f7812 */ /* 0x000fc400078ec0ff */
[-C--:B------:R-:W-:Y:S02]  /*2a30*/  LEA.HI.X.SX32 R9, R29, R17.reuse, 0x2, P3 ;  /* 0x000000111d097211 */ /* 0x080fe400018f16ff */
[CC--:B------:R-:W-:Y:S02]  /*2a40*/  LEA R14, P3, R27.reuse, R16.reuse, 0x2 ;  /* 0x000000101b0e7211 */ /* 0x0c0fe400078610ff */
[-C--:B------:R-:W-:Y:S02]  /*2a50*/  LEA.HI.X.SX32 R13, R28, R17.reuse, 0x2, P0 ;  /* 0x000000111c0d7211 */ /* 0x080fe400000f16ff */
[----:B------:R-:W-:Y:S02]  /*2a60*/  LEA R16, P0, R0, R16, 0x2 ;  /* 0x0000001000107211 */ /* 0x000fe400078010ff */
[----:B------:R-:W-:Y:S02]  /*2a70*/  SHF.R.U32.HI R49, RZ, 0x1, R15 ;  /* 0x00000001ff317819 */ /* 0x000fe4000001160f */
[----:B------:R-:W-:-:S02]  /*2a80*/  LEA.HI.X.SX32 R15, R27, R17, 0x2, P3 ;  /* 0x000000111b0f7211 */ /* 0x000fc400018f16ff */
[----:B------:R-:W-:Y:S02]  /*2a90*/  LEA.HI.X.SX32 R17, R0, R17, 0x2, P0 ;  /* 0x0000001100117211 */ /* 0x000fe400000f16ff */
[----:B------:R-:W-:Y:S02]  /*2aa0*/  ISETP.NE.U32.AND P0, PT, R118, RZ, PT ;  /* 0x000000ff7600720c */ /* 0x000fe40003f05070 */
[----:B------:R-:W-:Y:S01]  /*2ab0*/  LOP3.LUT R230, R238, R49, RZ, 0x3c, !PT ;  /* 0x00000031eee67212 */ /* 0x000fe200078e3cff */
[----:B------:R-:W-:Y:S01]  /*2ac0*/  IMAD.U32 R49, RZ, RZ, UR37 ;  /* 0x00000025ff317e24 */ /* 0x000fe2000f8e00ff */
[----:B------:R-:W-:Y:S01]  /*2ad0*/  ISETP.GE.U32.AND P3, PT, R119, 0x7fffffb0, PT ;  /* 0x7fffffb07700780c */ /* 0x000fe20003f66070 */
[----:B------:R-:W-:Y:S01]  /*2ae0*/  IMAD.U32 R119, RZ, RZ, UR37 ;  /* 0x00000025ff777e24 */ /* 0x000fe2000f8e00ff */
[----:B------:R-:W-:Y:S01]  /*2af0*/  LOP3.LUT R228, R230, 0x40, RZ, 0x3c, !PT ;  /* 0x00000040e6e47812 */ /* 0x000fe200078e3cff */
[----:B------:R-:W-:Y:S01]  /*2b00*/  IMAD.WIDE R18, R49, 0x4, R18 ;  /* 0x0000000431127825 */ /* 0x000fe200078e0212 */
[----:B------:R-:W-:-:S02]  /*2b10*/  IADD3 R118, R226, -0x35, RZ ;  /* 0xffffffcbe2767810 */ /* 0x000fc40007ffe0ff */
[----:B------:R-:W-:Y:S01]  /*2b20*/  IADD3 R49, R226, -0x39, RZ ;  /* 0xffffffc7e2317810 */ /* 0x000fe20007ffe0ff */
[C---:B------:R-:W-:Y:S02]  /*2b30*/  IMAD.WIDE R20, R119.reuse, 0x4, R20 ;  /* 0x0000000477147825 */ /* 0x040fe400078e0214 */
[----:B------:R1:W-:Y:S02]  /*2b40*/  LDGSTS.E [R230+0x10000], [R114.64], P0 ;  /* 0x1000000072e67fae */ /* 0x0003e40008121848 */
[C---:B------:R-:W-:Y:S02]  /*2b50*/  IMAD.WIDE R22, R119.reuse, 0x4, R22 ;  /* 0x0000000477167825 */ /* 0x040fe400078e0216 */
[----:B------:R2:W-:Y:S02]  /*2b60*/  LDGSTS.E [R230+0x10400], [R54.64], P0 ;  /* 0x1040000036e67fae */ /* 0x0005e40008121848 */
[C---:B----4-:R-:W-:Y:S02]  /*2b70*/  IMAD.WIDE R58, R119.reuse, 0x4, R58 ;  /* 0x00000004773a7825 */ /* 0x050fe400078e023a */
[----:B------:R4:W-:Y:S02]  /*2b80*/  LDGSTS.E [R230+0x10800], [R52.64], P0 ;  /* 0x1080000034e67fae */ /* 0x0009e40008121848 */
[----:B------:R-:W-:-:S02]  /*2b90*/  IMAD.WIDE R62, R119, 0x4, R62 ;  /* 0x00000004773e7825 */ /* 0x000fc400078e023e */
[----:B------:R1:W-:Y:S02]  /*2ba0*/  LDGSTS.E [R230+0x10c00], [R50.64], P0 ;  /* 0x10c0000032e67fae */ /* 0x0003e40008121848 */
[C---:B------:R-:W-:Y:S02]  /*2bb0*/  IMAD.WIDE R66, R119.reuse, 0x4, R66 ;  /* 0x0000000477427825 */ /* 0x040fe400078e0242 */
[----:B------:R1:W-:Y:S02]  /*2bc0*/  LDGSTS.E [R230+0x11000], [R116.64], P0 ;  /* 0x1100000074e67fae */ /* 0x0003e40008121848 */
[C---:B------:R-:W-:Y:S02]  /*2bd0*/  IMAD.WIDE R70, R119.reuse, 0x4, R70 ;  /* 0x0000000477467825 */ /* 0x040fe400078e0246 */
[----:B------:R1:W-:Y:S02]  /*2be0*/  LDGSTS.E [R230+0x11400], [R46.64], P0 ;  /* 0x114000002ee67fae */ /* 0x0003e40008121848 */
[----:B-----5:R-:W-:-:S02]  /*2bf0*/  IMAD.WIDE R74, R119, 0x4, R74 ;  /* 0x00000004774a7825 */ /* 0x020fc400078e024a */
[----:B------:R5:W-:Y:S02]  /*2c00*/  LDGSTS.E [R230+0x11800], [R44.64], P0 ;  /* 0x118000002ce67fae */ /* 0x000be40008121848 */
[C---:B------:R-:W-:Y:S02]  /*2c10*/  IMAD.WIDE R78, R119.reuse, 0x4, R78 ;  /* 0x00000004774e7825 */ /* 0x040fe400078e024e */
[----:B------:R1:W-:Y:S02]  /*2c20*/  LDGSTS.E [R230+0x11c00], [R24.64], P0 ;  /* 0x11c0000018e67fae */ /* 0x0003e40008121848 */
[C---:B------:R-:W-:Y:S02]  /*2c30*/  IMAD.WIDE R82, R119.reuse, 0x4, R82 ;  /* 0x0000000477527825 */ /* 0x040fe400078e0252 */
[----:B------:R1:W-:Y:S02]  /*2c40*/  LDGSTS.E [R228+0x10200], [R6.64], P0 ;  /* 0x1020000006e47fae */ /* 0x0003e40008121848 */
[----:B---3--:R-:W-:-:S02]  /*2c50*/  IMAD.WIDE R86, R119, 0x4, R86 ;  /* 0x0000000477567825 */ /* 0x008fc400078e0256 */
[----:B------:R3:W-:Y:S02]  /*2c60*/  LDGSTS.E [R228+0x10600], [R4.64], P0 ;  /* 0x1060000004e47fae */ /* 0x0007e40008121848 */
[C---:B------:R-:W-:Y:S02]  /*2c70*/  IMAD.WIDE R90, R119.reuse, 0x4, R90 ;  /* 0x00000004775a7825 */ /* 0x040fe400078e025a */
[----:B------:R1:W-:Y:S02]  /*2c80*/  LDGSTS.E [R228+0x10a00], [R2.64], P0 ;  /* 0x10a0000002e47fae */ /* 0x0003e40008121848 */
[C---:B------:R-:W-:Y:S02]  /*2c90*/  IMAD.WIDE R94, R119.reuse, 0x4, R94 ;  /* 0x00000004775e7825 */ /* 0x040fe400078e025e */
[----:B------:R1:W-:Y:S02]  /*2ca0*/  LDGSTS.E [R228+0x10e00], [R10.64], P0 ;  /* 0x10e000000ae47fae */ /* 0x0003e40008121848 */
[----:B------:R-:W-:-:S02]  /*2cb0*/  IMAD.WIDE R98, R119, 0x4, R98 ;  /* 0x0000000477627825 */ /* 0x000fc400078e0262 */
[----:B------:R1:W-:Y:S02]  /*2cc0*/  LDGSTS.E [R228+0x11200], [R8.64], P0 ;  /* 0x1120000008e47fae */ /* 0x0003e40008121848 */
[C---:B------:R-:W-:Y:S02]  /*2cd0*/  IMAD.WIDE R100, R119.reuse, 0x4, R100 ;  /* 0x0000000477647825 */ /* 0x040fe400078e0264 */
[----:B------:R2:W-:Y:S02]  /*2ce0*/  LDGSTS.E [R228+0x11600], [R12.64], P0 ;  /* 0x116000000ce47fae */ /* 0x0005e40008121848 */
[C---:B------:R-:W-:Y:S02]  /*2cf0*/  IMAD.WIDE R106, R119.reuse, 0x4, R106 ;  /* 0x00000004776a7825 */ /* 0x040fe400078e026a */
[----:B------:R3:W-:Y:S02]  /*2d00*/  LDGSTS.E [R228+0x11a00], [R14.64], P0 ;  /* 0x11a000000ee47fae */ /* 0x0007e40008121848 */
[----:B------:R-:W-:Y:S01]  /*2d10*/  IMAD.WIDE R110, R119, 0x4, R110 ;  /* 0x00000004776e7825 */ /* 0x000fe200078e026e */
[----:B------:R-:W-:Y:S01]  /*2d20*/  IADD3 R119, R226, -0x51, RZ ;  /* 0xffffffafe2777810 */ /* 0x000fe20007ffe0ff */
[----:B------:R3:W-:Y:S01]  /*2d30*/  LDGSTS.E [R228+0x11e00], [R16.64], P0 ;  /* 0x11e0000010e47fae */ /* 0x0007e20008121848 */
[----:B------:R-:W-:Y:S01]  /*2d40*/  ISETP.GE.U32.AND P0, PT, R118, 0x7fffffac, PT ;  /* 0x7fffffac7600780c */ /* 0x000fe20003f06070 */
[----:B-1----:R-:W-:Y:S01]  /*2d50*/  IMAD.WIDE R114, R240, 0x4, R114 ;  /* 0x00000004f0727825 */ /* 0x002fe200078e0272 */
[----:B------:R-:W-:Y:S01]  /*2d60*/  IADD3 R118, R226, -0x3d, RZ ;  /* 0xffffffc3e2767810 */ /* 0x000fe20007ffe0ff */
[----:B------:R-:W0:Y:S02]  /*2d70*/  LDGDEPBAR ;  /* 0x00000000000079af */ /* 0x000e240000000000 */
[----:B--2---:R-:W-:-:S02]  /*2d80*/  IMAD.WIDE R54, R240, 0x4, R54 ;  /* 0x00000004f0367825 */ /* 0x004fc400078e0236 */
[----:B------:R-:W-:Y:S02]  /*2d90*/  BAR.SYNC.DEFER_BLOCKING 0x0 ;  /* 0x0000000000007b1d */ /* 0x000fe40000010000 */
[----:B----4-:R-:W-:-:S04]  /*2da0*/  IMAD.WIDE R52, R240, 0x4, R52 ;  /* 0x00000004f0347825 */ /* 0x010fc800078e0234 */
[----:B------:R-:W-:-:S04]  /*2db0*/  IMAD.WIDE R50, R240, 0x4, R50 ;  /* 0x00000004f0327825 */ /* 0x000fc800078e0232 */
[----:B------:R-:W-:-:S04]  /*2dc0*/  IMAD.WIDE R46, R240, 0x4, R46 ;  /* 0x00000004f02e7825 */ /* 0x000fc800078e022e */
[----:B-----5:R-:W-:-:S04]  /*2dd0*/  IMAD.WIDE R44, R240, 0x4, R44 ;  /* 0x00000004f02c7825 */ /* 0x020fc800078e022c */
[----:B------:R-:W-:-:S04]  /*2de0*/  IMAD.WIDE R24, R240, 0x4, R24 ;  /* 0x00000004f0187825 */ /* 0x000fc800078e0218 */
[C---:B------:R-:W-:Y:S01]  /*2df0*/  IMAD.WIDE R6, R240.reuse, 0x4, R6 ;  /* 0x00000004f0067825 */ /* 0x040fe200078e0206 */
[----:B------:R-:W-:Y:S01]  /*2e00*/  @!PT LDS RZ, [RZ] ;  /* 0x00000000fffff984 */ /* 0x000fe20000000800 */
[----:B------:R-:W-:Y:S01]  /*2e10*/  @!PT LDS RZ, [RZ] ;  /* 0x00000000fffff984 */ /* 0x000fe20000000800 */
[----:B------:R-:W-:Y:S01]  /*2e20*/  @!PT LDS RZ, [RZ] ;  /* 0x00000000fffff984 */ /* 0x000fe20000000800 */
[----:B------:R1:W-:Y:S01]  /*2e30*/  LDGSTS.E [R238+0x4000], [R18.64], !P2 ;  /* 0x0400000012ee7fae */ /* 0x0003e2000d121848 */
[----:B------:R-:W-:Y:S02]  /*2e40*/  ISETP.GE.U32.AND P2, PT, R49, 0x7fffffa8, PT ;  /* 0x7fffffa83100780c */ /* 0x000fe40003f46070 */
[----:B---3--:R-:W-:Y:S01]  /*2e50*/  IMAD.WIDE R4, R240, 0x4, R4 ;  /* 0x00000004f0047825 */ /* 0x008fe200078e0204 */
[----:B------:R-:W-:Y:S01]  /*2e60*/  IADD3 R49, R226, -0x22, RZ ;  /* 0xffffffdee2317810 */ /* 0x000fe20007ffe0ff */
[----:B------:R2:W-:Y:S01]  /*2e70*/  LDGSTS.E [R238+0x4800], [R20.64], !P6 ;  /* 0x0480000014ee7fae */ /* 0x0005e2000f121848 */
[----:B------:R-:W-:Y:S01]  /*2e80*/  ISETP.GE.U32.AND P6, PT, R118, 0x7fffffa4, PT ;  /* 0x7fffffa47600780c */ /* 0x000fe20003fc6070 */
[----:B------:R-:W-:Y:S01]  /*2e90*/  IMAD.WIDE R2, R240, 0x4, R2 ;  /* 0x00000004f0027825 */ /* 0x000fe200078e0202 */
        /* <DEDUP_REMOVED lines=23> */
[----:B-1----:R-:W-:Y:S01]  /*3010*/  IMAD.WIDE R18, R121, 0x4, R18 ;  /* 0x0000000479127825 */ /* 0x002fe200078e0212 */
[C---:B------:R-:W-:Y:S01]  /*3020*/  IADD3 R118, R226.reuse, -0x3e, RZ ;  /* 0xffffffc2e2767810 */ /* 0x040fe20007ffe0ff */
[----:B------:R1:W-:Y:S01]  /*3030*/  LDGSTS.E [R236+0x4200], [R66.64], !P1 ;  /* 0x0420000042ec7fae */ /* 0x0003e2000c921848 */
[----:B------:R-:W-:Y:S01]  /*3040*/  ISETP.GE.U32.AND P1, PT, R49, 0x7fffffa7, PT ;  /* 0x7fffffa73100780c */ /* 0x000fe20003f26070 */
[----:B--2---:R-:W-:Y:S01]  /*3050*/  IMAD.WIDE R20, R123, 0x4, R20 ;  /* 0x000000047b147825 */ /* 0x004fe200078e0214 */
[----:B------:R-:W-:Y:S01]  /*3060*/  IADD3 R49, R226, -0x23, RZ ;  /* 0xffffffdde2317810 */ /* 0x000fe20007ffe0ff */
[----:B------:R2:W-:Y:S01]  /*3070*/  LDGSTS.E [R236+0x4a00], [R68.64], !P5 ;  /* 0x04a0000044ec7fae */ /* 0x0005e2000e921848 */
[----:B------:R-:W-:-:S02]  /*3080*/  ISETP.GE.U32.AND P5, PT, R118, 0x7fffffa3, PT ;  /* 0x7fffffa37600780c */ /* 0x000fc40003fa6070 */
[C---:B------:R-:W-:Y:S01]  /*3090*/  IADD3 R118, R226.reuse, -0x27, RZ ;  /* 0xffffffd9e2767810 */ /* 0x040fe20007ffe0ff */
[----:B------:R1:W-:Y:S01]  /*30a0*/  LDGSTS.E [R236+0x5200], [R70.64], !P3 ;  /* 0x0520000046ec7fae */ /* 0x0003e2000d921848 */
[----:B------:R-:W-:Y:S02]  /*30b0*/  ISETP.GE.U32.AND P3, PT, R49, 0x7fffffbe, PT ;  /* 0x7fffffbe3100780c */ /* 0x000fe40003f66070 */
[----:B------:R-:W-:Y:S01]  /*30c0*/  IADD3 R49, R226, -0x2b, RZ ;  /* 0xffffffd5e2317810 */ /* 0x000fe20007ffe0ff */
[----:B------:R1:W-:Y:S01]  /*30d0*/  LDGSTS.E [R236+0x5a00], [R72.64], !P0 ;  /* 0x05a0000048ec7fae */ /* 0x0003e2000c121848 */
[----:B------:R-:W-:Y:S02]  /*30e0*/  ISETP.GE.U32.AND P0, PT, R118, 0x7fffffba, PT ;  /* 0x7fffffba7600780c */ /* 0x000fe40003f06070 */
[----:B------:R-:W-:Y:S01]  /*30f0*/  IADD3 R118, R226, -0x2f, RZ ;  /* 0xffffffd1e2767810 */ /* 0x000fe20007ffe0ff */
[----:B------:R1:W-:Y:S01]  /*3100*/  LDGSTS.E [R236+0x6200], [R74.64], !P2 ;  /* 0x062000004aec7fae */ /* 0x0003e2000d121848 */
[----:B------:R-:W-:-:S02]  /*3110*/  ISETP.GE.U32.AND P2, PT, R49, 0x7fffffb6, PT ;  /* 0x7fffffb63100780c */ /* 0x000fc40003f46070 */
[----:B------:R-:W-:Y:S01]  /*3120*/  IADD3 R49, R226, -0x33, RZ ;  /* 0xffffffcde2317810 */ /* 0x000fe20007ffe0ff */
[----:B------:R1:W-:Y:S01]  /*3130*/  LDGSTS.E [R236+0x6a00], [R76.64], !P6 ;  /* 0x06a000004cec7fae */ /* 0x0003e2000f121848 */
[----:B------:R-:W-:Y:S02]  /*3140*/  ISETP.GE.U32.AND P6, PT, R118, 0x7fffffb2, PT ;  /* 0x7fffffb27600780c */ /* 0x000fe40003fc6070 */
[C---:B------:R-:W-:Y:S01]  /*3150*/  IADD3 R118, R226.reuse, -0x37, RZ ;  /* 0xffffffc9e2767810 */ /* 0x040fe20007ffe0ff */
[----:B------:R1:W-:Y:S01]  /*3160*/  LDGSTS.E [R236+0x7200], [R78.64], !P1 ;  /* 0x072000004eec7fae */ /* 0x0003e2000c921848 */
[----:B------:R-:W-:Y:S02]  /*3170*/  ISETP.GE.U32.AND P1, PT, R49, 0x7fffffae, PT ;  /* 0x7fffffae3100780c */ /* 0x000fe40003f26070 */
        /* <DEDUP_REMOVED lines=32> */
[----:B------:R-:W-:-:S03]  /*3380*/  ISETP.GE.AND P6, PT, R239, R118, PT ;  /* 0x00000076ef00720c */ /* 0x000fc60003fc6270 */
[----:B------:R1:W-:Y:S01]  /*3390*/  LDGSTS.E [R232+0x5600], [R102.64], !P1 ;  /* 0x0560000066e87fae */ /* 0x0003e2000c921848 */
[----:B------:R-:W-:Y:S02]  /*33a0*/  ISETP.GE.U32.AND P1, PT, R118, 0x7fffffa1, PT ;  /* 0x7fffffa17600780c */ /* 0x000fe40003f26070 */
[C---:B------:R-:W-:Y:S01]  /*33b0*/  IADD3 R118, R226.reuse, -0x49, RZ ;  /* 0xffffffb7e2767810 */ /* 0x040fe20007ffe0ff */
[----:B------:R1:W-:Y:S01]  /*33c0*/  LDGSTS.E [R232+0x5e00], [R104.64], !P5 ;  /* 0x05e0000068e87fae */ /* 0x0003e2000e921848 */
[----:B------:R-:W-:Y:S02]  /*33d0*/  ISETP.GE.U32.AND P5, PT, R49, 0x7fffffa0, PT ;  /* 0x7fffffa03100780c */ /* 0x000fe40003fa6070 */
[C---:B------:R-:W-:Y:S01]  /*33e0*/  IADD3 R49, R226.reuse, -0x45, RZ ;  /* 0xffffffbbe2317810 */ /* 0x040fe20007ffe0ff */
[----:B------:R1:W-:Y:S03]  /*33f0*/  LDGSTS.E [R232+0x6600], [R106.64], !P3 ;  /* 0x066000006ae87fae */ /* 0x0003e6000d921848 */
[----:B------:R-:W-:Y:S01]  /*3400*/  ISETP.GE.U32.AND P3, PT, R49, 0x7fffff9c, PT ;  /* 0x7fffff9c3100780c */ /* 0x000fe20003f66070 */
[----:B------:R1:W-:Y:S01]  /*3410*/  LDGSTS.E [R232+0x6e00], [R108.64], !P0 ;  /* 0x06e000006ce87fae */ /* 0x0003e2000c121848 */
[----:B------:R-:W-:-:S02]  /*3420*/  IADD3 R49, R226, -0x4d, RZ ;  /* 0xffffffb3e2317810 */ /* 0x000fc40007ffe0ff */
[----:B------:R-:W-:Y:S01]  /*3430*/  ISETP.GE.U32.AND P0, PT, R118, 0x7fffff98, PT ;  /* 0x7fffff987600780c */ /* 0x000fe20003f06070 */
[----:B------:R1:W-:Y:S01]  /*3440*/  LDGSTS.E [R232+0x7600], [R110.64], !P2 ;  /* 0x076000006ee87fae */ /* 0x0003e2000d121848 */
[----:B------:R-:W-:Y:S02]  /*3450*/  SEL R118, RZ, 0x4, P6 ;  /* 0x00000004ff767807 */ /* 0x000fe40003000000 */
[----:B------:R-:W-:Y:S01]  /*3460*/  ISETP.GE.U32.AND P6, PT, R49, 0x7fffff94, PT ;  /* 0x7fffff943100780c */ /* 0x000fe20003fc6070 */
[----:B------:R2:W-:Y:S01]  /*3470*/  LDGSTS.E [R232+0x7e00], [R112.64], !P1 ;  /* 0x07e0000070e87fae */ /* 0x0005e2000c921848 */
[----:B------:R-:W-:Y:S01]  /*3480*/  ISETP.NE.U32.AND P1, PT, R48, RZ, PT ;  /* 0x000000ff3000720c */ /* 0x000fe20003f25070 */
[----:B------:R-:W-:Y:S01]  /*3490*/  IMAD.WIDE R48, R240, 0x4, R116 ;  /* 0x00000004f0307825 */ /* 0x000fe200078e0274 */
[----:B------:R-:W-:Y:S01]  /*34a0*/  IADD3 R116, R226, -0x59, RZ ;  /* 0xffffffa7e2747810 */ /* 0x000fe20007ffe0ff */
[----:B------:R-:W0:Y:S01]  /*34b0*/  LDGDEPBAR ;  /* 0x00000000000079af */ /* 0x000e220000000000 */
[----:B------:R-:W-:Y:S01]  /*34c0*/  ISETP.GT.AND P2, PT, R26, 0x5f, PT ;  /* 0x0000005f1a00780c */ /* 0x000fe20003f44270 */
[----:B------:R-:W-:-:S02]  /*34d0*/  IMAD.U32 R117, RZ, RZ, UR37 ;  /* 0x00000025ff757e24 */ /* 0x000fc4000f8e00ff */
[----:B-1----:R-:W-:Y:S01]  /*34e0*/  IMAD.WIDE R110, R121, 0x4, R110 ;  /* 0x00000004796e7825 */ /* 0x002fe200078e026e */
[----:B------:R-:W-:Y:S02]  /*34f0*/  SEL R118, R118, RZ, P2 ;  /* 0x000000ff76767207 */ /* 0x000fe40001000000 */
[----:B------:R-:W-:Y:S01]  /*3500*/  ISETP.GE.U32.AND P2, PT, R119, 0x7fffff90, PT ;  /* 0x7fffff907700780c */ /* 0x000fe20003f46070 */
[C---:B---3--:R-:W-:Y:S01]  /*3510*/  IMAD.WIDE R22, R117.reuse, 0x4, R22 ;  /* 0x0000000475167825 */ /* 0x048fe200078e0216 */
[----:B------:R-:W-:Y:S01]  /*3520*/  IADD3 R119, R226, -0x55, RZ ;  /* 0xffffffabe2777810 */ /* 0x000fe20007ffe0ff */
[----:B------:R1:W-:Y:S02]  /*3530*/  LDGSTS.E [R230+0x12000], [R114.64], P1 ;  /* 0x1200000072e67fae */ /* 0x0003e40008921848 */
[C---:B----4-:R-:W-:Y:S02]  /*3540*/  IMAD.WIDE R56, R117.reuse, 0x4, R56 ;  /* 0x0000000475387825 */ /* 0x050fe400078e0238 */
[----:B------:R3:W-:Y:S02]  /*3550*/  LDGSTS.E [R230+0x12400], [R54.64], P1 ;  /* 0x1240000036e67fae */ /* 0x0007e40008921848 */
[----:B------:R-:W-:-:S02]  /*3560*/  IMAD.WIDE R60, R117, 0x4, R60 ;  /* 0x00000004753c7825 */ /* 0x000fc400078e023c */
[----:B------:R4:W-:Y:S02]  /*3570*/  LDGSTS.E [R230+0x12800], [R52.64], P1 ;  /* 0x1280000034e67fae */ /* 0x0009e40008921848 */
[C---:B------:R-:W-:Y:S02]  /*3580*/  IMAD.WIDE R66, R117.reuse, 0x4, R66 ;  /* 0x0000000475427825 */ /* 0x040fe400078e0242 */
[----:B------:R1:W-:Y:S02]  /*3590*/  LDGSTS.E [R230+0x12c00], [R50.64], P1 ;  /* 0x12c0000032e67fae */ /* 0x0003e40008921848 */
[C---:B--2---:R-:W-:Y:S02]  /*35a0*/  IMAD.WIDE R68, R117.reuse, 0x4, R68 ;  /* 0x0000000475447825 */ /* 0x044fe400078e0244 */
[----:B------:R2:W-:Y:S02]  /*35b0*/  LDGSTS.E [R230+0x13000], [R48.64], P1 ;  /* 0x1300000030e67fae */ /* 0x0005e40008921848 */
[----:B------:R-:W-:-:S02]  /*35c0*/  IMAD.WIDE R72, R117, 0x4, R72 ;  /* 0x0000000475487825 */ /* 0x000fc400078e0248 */
        /* <DEDUP_REMOVED lines=15> */
[----:B------:R-:W-:Y:S01]  /*36c0*/  IMAD.WIDE R104, R117, 0x4, R104 ;  /* 0x0000000475687825 */ /* 0x000fe200078e0268 */
[----:B------:R-:W-:Y:S01]  /*36d0*/  IADD3 R117, R226, -0x69, RZ ;  /* 0xffffff97e2757810 */ /* 0x000fe20007ffe0ff */
[----:B------:R2:W-:Y:S02]  /*36e0*/  LDGSTS.E [R228+0x13600], [R12.64], P1 ;  /* 0x136000000ce47fae */ /* 0x0005e40008921848 */
[----:B------:R-:W-:-:S02]  /*36f0*/  IMAD.WIDE R112, R123, 0x4, R112 ;  /* 0x000000047b707825 */ /* 0x000fc400078e0270 */
[----:B------:R2:W-:Y:S02]  /*3700*/  LDGSTS.E [R228+0x13a00], [R14.64], P1 ;  /* 0x13a000000ee47fae */ /* 0x0005e40008921848 */
[C---:B-1----:R-:W-:Y:S02]  /*3710*/  IMAD.WIDE R114, R240.reuse, 0x4, R114 ;  /* 0x00000004f0727825 */ /* 0x042fe400078e0272 */
[----:B------:R1:W-:Y:S01]  /*3720*/  LDGSTS.E [R228+0x13e00], [R16.64], P1 ;  /* 0x13e0000010e47fae */ /* 0x0003e20008921848 */
[----:B------:R-:W-:Y:S01]  /*3730*/  ISETP.GE.U32.AND P1, PT, R119, 0x7fffff8c, PT ;  /* 0x7fffff8c7700780c */ /* 0x000fe20003f26070 */
[----:B------:R-:W-:Y:S02]  /*3740*/  IMAD.U32 R119, RZ, RZ, UR37 ;  /* 0x00000025ff777e24 */ /* 0x000fe4000f8e00ff */
[----:B------:R-:W0:Y:S01]  /*3750*/  LDGDEPBAR ;  /* 0x00000000000079af */ /* 0x000e220000000000 */
[----:B---3--:R-:W-:-:S03]  /*3760*/  IMAD.WIDE R54, R240, 0x4, R54 ;  /* 0x00000004f0367825 */ /* 0x008fc600078e0236 */
[----:B------:R-:W-:Y:S01]  /*3770*/  BAR.SYNC.DEFER_BLOCKING 0x0 ;  /* 0x0000000000007b1d */ /* 0x000fe20000010000 */
[----:B-----5:R-:W-:-:S04]  /*3780*/  IMAD.WIDE R58, R119, 0x4, R58 ;  /* 0x00000004773a7825 */ /* 0x020fc800078e023a */
[----:B------:R-:W-:-:S04]  /*3790*/  IMAD.WIDE R62, R119, 0x4, R62 ;  /* 0x00000004773e7825 */ /* 0x000fc800078e023e */
[----:B------:R-:W-:-:S04]  /*37a0*/  IMAD.WIDE R64, R119, 0x4, R64 ;  /* 0x0000000477407825 */ /* 0x000fc800078e0240 */
[----:B------:R-:W-:-:S04]  /*37b0*/  IMAD.WIDE R70, R119, 0x4, R70 ;  /* 0x0000000477467825 */ /* 0x000fc800078e0246 */
[----:B------:R-:W-:-:S04]  /*37c0*/  IMAD.WIDE R74, R119, 0x4, R74 ;  /* 0x00000004774a7825 */ /* 0x000fc800078e024a */
[C---:B------:R-:W-:Y:S01]  /*37d0*/  IMAD.WIDE R78, R119.reuse, 0x4, R78 ;  /* 0x00000004774e7825 */ /* 0x040fe200078e024e */
[----:B------:R-:W-:Y:S01]  /*37e0*/  @!PT LDS RZ, [RZ] ;  /* 0x00000000fffff984 */ /* 0x000fe20000000800 */
[----:B------:R-:W-:Y:S01]  /*37f0*/  @!PT LDS RZ, [RZ] ;  /* 0x00000000fffff984 */ /* 0x000fe20000000800 */
[----:B------:R-:W-:Y:S01]  /*3800*/  @!PT LDS RZ, [RZ] ;  /* 0x00000000fffff984 */ /* 0x000fe20000000800 */
[----:B------:R3:W-:Y:S01]  /*3810*/  LDGSTS.E [R238+0x8000], [R18.64], !P5 ;  /* 0x0800000012ee7fae */ /* 0x0007e2000e921848 */
[----:B------:R-:W-:Y:S02]  /*3820*/  ISETP.GE.U32.AND P5, PT, R116, 0x7fffff88, PT ;  /* 0x7fffff887400780c */ /* 0x000fe40003fa6070 */
[C---:B------:R-:W-:Y:S01]  /*3830*/  IMAD.WIDE R80, R119.reuse, 0x4, R80 ;  /* 0x0000000477507825 */ /* 0x040fe200078e0250 */
[----:B------:R-:W-:Y:S01]  /*3840*/  IADD3 R116, R226, -0x5d, RZ ;  /* 0xffffffa3e2747810 */ /* 0x000fe20007ffe0ff */
[----:B------:R5:W-:Y:S02]  /*3850*/  LDGSTS.E [R238+0x8800], [R20.64], !P3 ;  /* 0x0880000014ee7fae */ /* 0x000be4000d921848 */
[C---:B------:R-:W-:Y:S01]  /*3860*/  IMAD.WIDE R86, R119.reuse, 0x4, R86 ;  /* 0x0000000477567825 */ /* 0x040fe200078e0256 */
[----:B------:R-:W-:Y:S01]  /*3870*/  ISETP.GE.U32.AND P3, PT, R116, 0x7fffff84, PT ;  /* 0x7fffff847400780c */ /* 0x000fe20003f66070 */
[----:B------:R1:W-:Y:S01]  /*3880*/  LDGSTS.E [R238+0x9000], [R22.64], !P0 ;  /* 0x0900000016ee7fae */ /* 0x0003e2000c121848 */
[----:B------:R-:W-:Y:S01]  /*3890*/  IADD3 R116, R226, -0x42, RZ ;  /* 0xffffffbee2747810 */ /* 0x000fe20007ffe0ff */
[----:B------:R-:W-:-:S02]  /*38a0*/  IMAD.WIDE R90, R119, 0x4, R90 ;  /* 0x00000004775a7825 */ /* 0x000fc400078e025a */
[----:B------:R1:W-:Y:S01]  /*38b0*/  LDGSTS.E [R238+0x9800], [R56.64], !P6 ;  /* 0x0980000038ee7fae */ /* 0x0003e2000f121848 */
[----:B------:R-:W-:Y:S01]  /*38c0*/  ISETP.GE.U32.AND P0, PT, R116, 0x7fffff9f, PT ;  /* 0x7fffff9f7400780c */ /* 0x000fe20003f06070 */
        /* <DEDUP_REMOVED lines=13> */
[----:B------:R-:W-:Y:S01]  /*39a0*/  IMAD.WIDE R108, R119, 0x4, R108 ;  /* 0x00000004776c7825 */ /* 0x000fe200078e026c */
[----:B------:R-:W-:Y:S01]  /*39b0*/  ISETP.GE.U32.AND P1, PT, R116, 0x7fffff93, PT ;  /* 0x7fffff937400780c */ /* 0x000fe20003f26070 */
[----:B------:R1:W-:Y:S01]  /*39c0*/  LDGSTS.E [R236+0x8200], [R66.64], !P0 ;  /* 0x0820000042ec7fae */ /* 0x0003e2000c121848 */
[----:B------:R-:W-:Y:S01]  /*39d0*/  IADD3 R116, R226, -0x52, RZ ;  /* 0xffffffaee2747810 */ /* 0x000fe20007ffe0ff */
[----:B----4-:R-:W-:Y:S01]  /*39e0*/  IMAD.WIDE R52, R240, 0x4, R52 ;  /* 0x00000004f0347825 */ /* 0x010fe200078e0234 */
[----:B------:R-:W-:Y:S01]  /*39f0*/  IADD3 R119, R226, -0x71, RZ ;  /* 0xffffff8fe2777810 */ /* 0x000fe20007ffe0ff */
[----:B------:R4:W-:Y:S01]  /*3a00*/  LDGSTS.E [R236+0x8a00], [R68.64], !P6 ;  /* 0x08a0000044ec7fae */ /* 0x0009e2000f121848 */
[----:B------:R-:W-:Y:S01]  /*3a10*/  ISETP.GE.U32.AND P5, PT, R116, 0x7fffff8f, PT ;  /* 0x7fffff8f7400780c */ /* 0x000fe20003fa6070 */
[----:B------:R-:W-:Y:S01]  /*3a20*/  IMAD.WIDE R50, R240, 0x4, R50 ;  /* 0x00000004f0327825 */ /* 0x000fe200078e0232 */
[----:B------:R-:W-:Y:S01]  /*3a30*/  IADD3 R116, R226, -0x56, RZ ;  /* 0xffffffaae2747810 */ /* 0x000fe20007ffe0ff */
[----:B------:R1:W-:Y:S02]  /*3a40*/  LDGSTS.E [R236+0x9200], [R70.64], !P2 ;  /* 0x0920000046ec7fae */ /* 0x0003e4000d121848 */
[----:B--2---:R-:W-:Y:S01]  /*3a50*/  IMAD.WIDE R48, R240, 0x4, R48 ;  /* 0x00000004f0307825 */ /* 0x004fe200078e0230 */
[----:B------:R-:W-:Y:S01]  /*3a60*/  ISETP.GE.U32.AND P3, PT, R116, 0x7fffff8b, PT ;  /* 0x7fffff8b7400780c */ /* 0x000fe20003f66070 */
[----:B------:R2:W-:Y:S01]  /*3a70*/  LDGSTS.E [R236+0x9a00], [R72.64], !P1 ;  /* 0x09a0000048ec7fae */ /* 0x0005e2000c921848 */
[----:B------:R-:W-:Y:S01]  /*3a80*/  IADD3 R116, R226, -0x5a, RZ ;  /* 0xffffffa6e2747810 */ /* 0x000fe20007ffe0ff */
[----:B------:R-:W-:-:S03]  /*3a90*/  IMAD.WIDE R46, R240, 0x4, R46 ;  /* 0x00000004f02e7825 */ /* 0x000fc600078e022e */
        /* <DEDUP_REMOVED lines=39> */
[----:B-1----:R-:W-:-:S03]  /*3d10*/  IMAD.WIDE R16, R240, 0x4, R16 ;  /* 0x00000004f0107825 */ /* 0x002fc600078e0210 */
[----:B------:R-:W-:Y:S01]  /*3d20*/  ISETP.GE.U32.AND P5, PT, R116, 0x7fffff9d, PT ;  /* 0x7fffff9d7400780c */ /* 0x000fe20003fa6070 */
[----:B------:R1:W-:Y:S01]  /*3d30*/  LDGSTS.E [R234+0xb400], [R94.64], !P2 ;  /* 0x0b4000005eea7fae */ /* 0x0003e2000d121848 */
[----:B------:R-:W-:Y:S01]  /*3d40*/  IADD3 R116, R226, -0x48, RZ ;  /* 0xffffffb8e2747810 */ /* 0x000fe20007ffe0ff */
[----:B-----5:R-:W-:-:S03]  /*3d50*/  IMAD.WIDE R20, R121, 0x4, R20 ;  /* 0x0000000479147825 */ /* 0x020fc600078e0214 */
[----:B------:R-:W-:Y:S01]  /*3d60*/  ISETP.GE.U32.AND P3, PT, R116, 0x7fffff99, PT ;  /* 0x7fffff997400780c */ /* 0x000fe20003f66070 */
[----:B------:R5:W-:Y:S01]  /*3d70*/  LDGSTS.E [R234+0xbc00], [R96.64], !P1 ;  /* 0x0bc0000060ea7fae */ /* 0x000be2000c921848 */
[----:B------:R-:W-:Y:S01]  /*3d80*/  IADD3 R116, R226, -0x4c, RZ ;  /* 0xffffffb4e2747810 */ /* 0x000fe20007ffe0ff */
[----:B------:R-:W-:-:S03]  /*3d90*/  IMAD.WIDE R58, R121, 0x4, R58 ;  /* 0x00000004793a7825 */ /* 0x000fc600078e023a */
[----:B------:R-:W-:Y:S01]  /*3da0*/  ISETP.GE.U32.AND P0, PT, R116, 0x7fffff95, PT ;  /* 0x7fffff957400780c */ /* 0x000fe20003f06070 */
[----:B------:R1:W-:Y:S01]  /*3db0*/  LDGSTS.E [R232+0x8600], [R98.64], !P5 ;  /* 0x0860000062e87fae */ /* 0x0003e2000e921848 */
[----:B------:R-:W-:-:S04]  /*3dc0*/  IADD3 R116, R226, -0x50, RZ ;  /* 0xffffffb0e2747810 */ /* 0x000fc80007ffe0ff */
        /* <DEDUP_REMOVED lines=11> */
[----:B------:R-:W-:Y:S02]  /*3e80*/  IADD3 R116, R226, -0x61, RZ ;  /* 0xffffff9fe2747810 */ /* 0x000fe40007ffe0ff */
[----:B------:R-:W-:Y:S02]  /*3e90*/  ISETP.GE.U32.AND P2, PT, R117, 0x7fffff78, PT ;  /* 0x7fffff787500780c */ /* 0x000fe40003f46070 */
[----:B------:R-:W-:Y:S01]  /*3ea0*/  ISETP.GE.U32.AND P3, PT, R116, 0x7fffff80, PT ;  /* 0x7fffff807400780c */ /* 0x000fe20003f66070 */
[----:B------:R1:W-:Y:S01]  /*3eb0*/  LDGSTS.E [R232+0xae00], [R108.64], !P1 ;  /* 0x0ae000006ce87fae */ /* 0x0003e2000c921848 */
[C---:B------:R-:W-:Y:S02]  /*3ec0*/  IADD3 R116, R226.reuse, -0x65, RZ ;  /* 0xffffff9be2747810 */ /* 0x040fe40007ffe0ff */
[----:B------:R-:W-:-:S02]  /*3ed0*/  IADD3 R117, R226, -0x6d, RZ ;  /* 0xffffff93e2757810 */ /* 0x000fc40007ffe0ff */
[----:B------:R-:W-:Y:S01]  /*3ee0*/  ISETP.GE.U32.AND P0, PT, R116, 0x7fffff7c, PT ;  /* 0x7fffff7c7400780c */ /* 0x000fe20003f06070 */
[----:B------:R1:W-:Y:S01]  /*3ef0*/  LDGSTS.E [R232+0xb600], [R110.64], !P5 ;  /* 0x0b6000006ee87fae */ /* 0x0003e2000e921848 */
[----:B------:R-:W-:Y:S02]  /*3f00*/  IADD3 R116, R226, -0x60, RZ ;  /* 0xffffffa0e2747810 */ /* 0x000fe40007ffe0ff */
[----:B------:R-:W-:Y:S01]  /*3f10*/  ISETP.GE.U32.AND P5, PT, R119, 0x7fffff70, PT ;  /* 0x7fffff707700780c */ /* 0x000fe20003fa6070 */
[----:B------:R-:W-:Y:S01]  /*3f20*/  IMAD.U32 R119, RZ, RZ, UR37 ;  /* 0x00000025ff777e24 */ /* 0x000fe2000f8e00ff */
[----:B------:R-:W-:Y:S02]  /*3f30*/  ISETP.GE.U32.AND P6, PT, R116, 0x7fffff81, PT ;  /* 0x7fffff817400780c */ /* 0x000fe40003fc6070 */
[----:B------:R-:W-:Y:S01]  /*3f40*/  ISETP.GE.U32.AND P1, PT, R117, 0x7fffff74, PT ;  /* 0x7fffff747500780c */ /* 0x000fe20003f26070 */
[----:B---3--:R-:W-:Y:S01]  /*3f50*/  IMAD.WIDE R18, R119, 0x4, R18 ;  /* 0x0000000477127825 */ /* 0x008fe200078e0212 */
[----:B------:R-:W-:-:S03]  /*3f60*/  IADD3 R117, R226, -0x75, RZ ;  /* 0xffffff8be2757810 */ /* 0x000fc60007ffe0ff */
[----:B------:R-:W-:-:S04]  /*3f70*/  IMAD.WIDE R22, R119, 0x4, R22 ;  /* 0x0000000477167825 */ /* 0x000fc800078e0216 */
[----:B------:R-:W-:Y:S02]  /*3f80*/  IMAD.WIDE R56, R119, 0x4, R56 ;  /* 0x0000000477387825 */ /* 0x000fe400078e0238 */
[----:B------:R3:W-:Y:S01]  /*3f90*/  LDGSTS.E [R232+0xbe00], [R112.64], !P6 ;  /* 0x0be0000070e87fae */ /* 0x0007e2000f121848 */
[----:B------:R-:W-:-:S03]  /*3fa0*/  ISETP.NE.U32.AND P6, PT, R118, RZ, PT ;  /* 0x000000ff7600720c */ /* 0x000fc60003fc5070 */
[----:B------:R-:W0:Y:S10]  /*3fb0*/  LDGDEPBAR ;  /* 0x00000000000079af */ /* 0x000e340000000000 */
[----:B------:R1:W-:Y:S04]  /*3fc0*/  LDGSTS.E [R230+0x14000], [R114.64], P6 ;  /* 0x1400000072e67fae */ /* 0x0003e8000b121848 */
[----:B------:R2:W-:Y:S04]  /*3fd0*/  LDGSTS.E [R230+0x14400], [R54.64], P6 ;  /* 0x1440000036e67fae */ /* 0x0005e8000b121848 */
[----:B------:R3:W-:Y:S04]  /*3fe0*/  LDGSTS.E [R230+0x14800], [R52.64], P6 ;  /* 0x1480000034e67fae */ /* 0x0007e8000b121848 */
[----:B------:R4:W-:Y:S01]  /*3ff0*/  LDGSTS.E [R230+0x14c00], [R50.64], P6 ;  /* 0x14c0000032e67fae */ /* 0x0009e2000b121848 */
[----:B-1----:R-:W-:-:S03]  /*4000*/  IMAD.WIDE R114, R240, 0x4, R114 ;  /* 0x00000004f0727825 */ /* 0x002fc600078e0272 */
[----:B------:R1:W-:Y:S01]  /*4010*/  LDGSTS.E [R230+0x15000], [R48.64], P6 ;  /* 0x1500000030e67fae */ /* 0x0003e2000b121848 */
[----:B--2---:R-:W-:-:S03]  /*4020*/  IMAD.WIDE R54, R240, 0x4, R54 ;  /* 0x00000004f0367825 */ /* 0x004fc600078e0236 */
[----:B------:R2:W-:Y:S01]  /*4030*/  LDGSTS.E [R230+0x15400], [R46.64], P6 ;  /* 0x154000002ee67fae */ /* 0x0005e2000b121848 */
[----:B---3--:R-:W-:-:S03]  /*4040*/  IMAD.WIDE R52, R240, 0x4, R52 ;  /* 0x00000004f0347825 */ /* 0x008fc600078e0234 */
[----:B------:R3:W-:Y:S01]  /*4050*/  LDGSTS.E [R230+0x15800], [R44.64], P6 ;  /* 0x158000002ce67fae */ /* 0x0007e2000b121848 */
[----:B----4-:R-:W-:-:S03]  /*4060*/  IMAD.WIDE R50, R240, 0x4, R50 ;  /* 0x00000004f0327825 */ /* 0x010fc600078e0232 */
        /* <DEDUP_REMOVED lines=17> */
[----:B------:R-:W-:Y:S01]  /*4180*/  ISETP.GE.U32.AND P6, PT, R117, 0x7fffff6c, PT ;  /* 0x7fffff6c7500780c */ /* 0x000fe20003fc6070 */
[----:B-1----:R-:W-:Y:S01]  /*4190*/  IMAD.WIDE R8, R240, 0x4, R8 ;  /* 0x00000004f0087825 */ /* 0x002fe200078e0208 */
[----:B------:R-:W-:Y:S01]  /*41a0*/  IADD3 R117, R226, -0x79, RZ ;  /* 0xffffff87e2757810 */ /* 0x000fe20007ffe0ff */
[----:B------:R-:W0:Y:S02]  /*41b0*/  LDGDEPBAR ;  /* 0x00000000000079af */ /* 0x000e240000000000 */
[C---:B--2---:R-:W-:Y:S02]  /*41c0*/  IMAD.WIDE R12, R240.reuse, 0x4, R12 ;  /* 0x00000004f00c7825 */ /* 0x044fe400078e020c */
[----:B------:R-:W-:Y:S02]  /*41d0*/  BAR.SYNC.DEFER_BLOCKING 0x0 ;  /* 0x0000000000007b1d */ /* 0x000fe40000010000 */
[----:B---3--:R-:W-:-:S04]  /*41e0*/  IMAD.WIDE R14, R240, 0x4, R14 ;  /* 0x00000004f00e7825 */ /* 0x008fc800078e020e */
[----:B----4-:R-:W-:Y:S01]  /*41f0*/  IMAD.WIDE R16, R240, 0x4, R16 ;  /* 0x00000004f0107825 */ /* 0x010fe200078e0210 */
[----:B------:R-:W-:Y:S01]  /*4200*/  @!PT LDS RZ, [RZ] ;  /* 0x00000000fffff984 */ /* 0x000fe20000000800 */
[----:B------:R-:W-:Y:S01]  /*4210*/  @!PT LDS RZ, [RZ] ;  /* 0x00000000fffff984 */ /* 0x000fe20000000800 */
[----:B------:R-:W-:Y:S01]  /*4220*/  @!PT LDS RZ, [RZ] ;  /* 0x00000000fffff984 */ /* 0x000fe20000000800 */
[----:B------:R1:W-:Y:S01]  /*4230*/  LDGSTS.E [R238+0xc000], [R18.64], !P3 ;  /* 0x0c00000012ee7fae */ /* 0x0003e2000d921848 */
[----:B------:R-:W-:Y:S02]  /*4240*/  ISETP.GE.U32.AND P3, PT, R117, 0x7fffff68, PT ;  /* 0x7fffff687500780c */ /* 0x000fe40003f66070 */
[C---:B------:R-:W-:Y:S01]  /*4250*/  IADD3 R117, R226.reuse, -0x7d, RZ ;  /* 0xffffff83e2757810 */ /* 0x040fe20007ffe0ff */
[----:B------:R2:W-:Y:S03]  /*4260*/  LDGSTS.E [R238+0xc800], [R20.64], !P0 ;  /* 0x0c80000014ee7fae */ /* 0x0005e6000c121848 */
[----:B------:R-:W-:Y:S01]  /*4270*/  ISETP.GE.U32.AND P0, PT, R117, 0x7fffff64, PT ;  /* 0x7fffff647500780c */ /* 0x000fe20003f06070 */
[----:B------:R3:W-:Y:S01]  /*4280*/  LDGSTS.E [R238+0xd000], [R22.64], !P2 ;  /* 0x0d00000016ee7fae */ /* 0x0007e2000d121848 */
[----:B------:R-:W-:-:S02]  /*4290*/  IADD3 R117, R226, -0x62, RZ ;  /* 0xffffff9ee2757810 */ /* 0x000fc40007ffe0ff */
[----:B-1----:R-:W-:Y:S01]  /*42a0*/  IADD3 R18, R226, -0x66, RZ ;  /* 0xffffff9ae2127810 */ /* 0x002fe20007ffe0ff */
[----:B------:R1:W-:Y:S01]  /*42b0*/  LDGSTS.E [R238+0xd800], [R56.64], !P1 ;  /* 0x0d80000038ee7fae */ /* 0x0003e2000c921848 */
[----:B------:R-:W-:Y:S01]  /*42c0*/  IMAD.U32 R19, RZ, RZ, UR37 ;  /* 0x00000025ff137e24 */ /* 0x000fe2000f8e00ff */
[----:B------:R-:W-:Y:S01]  /*42d0*/  ISETP.GE.U32.AND P2, PT, R117, 0x7fffff7f, PT ;  /* 0x7fffff7f7500780c */ /* 0x000fe20003f46070 */
[----:B--2---:R-:W-:Y:S01]  /*42e0*/  IMAD.U32 R21, RZ, RZ, UR37 ;  /* 0x00000025ff157e24 */ /* 0x004fe2000f8e00ff */
[----:B------:R-:W-:Y:S01]  /*42f0*/  ISETP.GE.U32.AND P1, PT, R18, 0x7fffff7b, PT ;  /* 0x7fffff7b1200780c */ /* 0x000fe20003f26070 */
[----:B------:R-:W-:Y:S01]  /*4300*/  IMAD.WIDE R60, R19, 0x4, R60 ;  /* 0x00000004133c7825 */ /* 0x000fe200078e023c */
        /* <DEDUP_REMOVED lines=16> */
[----:B------:R-:W-:-:S02]  /*4410*/  IMAD.WIDE R70, R21, 0x4, R70 ;  /* 0x0000000415467825 */ /* 0x000fc400078e0246 */
[----:B------:R4:W-:Y:S01]  /*4420*/  LDGSTS.E [R236+0xca00], [R68.64], !P1 ;  /* 0x0ca0000044ec7fae */ /* 0x0009e2000c921848 */
[----:B------:R-:W-:Y:S01]  /*4430*/  ISETP.GE.U32.AND P0, PT, R18, 0x7fffff6b, PT ;  /* 0x7fffff6b1200780c */ /* 0x000fe20003f06070 */
[----:B------:R-:W-:Y:S01]  /*4440*/  IMAD.WIDE R72, R19, 0x4, R72 ;  /* 0x0000000413487825 */ /* 0x000fe200078e0248 */
        /* <DEDUP_REMOVED lines=42> */
[----:B-----5:R-:W-:Y:S01]  /*46f0*/  IMAD.WIDE R96, R21, 0x4, R96 ;  /* 0x0000000415607825 */ /* 0x020fe200078e0260 */
        /* <DEDUP_REMOVED lines=10> */
[----:B------:R-:W-:Y:S01]  /*47a0*/  IMAD.WIDE R102, R21, 0x4, R102 ;  /* 0x0000000415667825 */ /* 0x000fe200078e0266 */
[----:B------:R-:W-:Y:S02]  /*47b0*/  ISETP.GE.AND P6, PT, R239, R116, PT ;  /* 0x00000074ef00720c */ /* 0x000fe40003fc6270 */
[----:B------:R-:W-:Y:S01]  /*47c0*/  ISETP.GE.U32.AND P2, PT, R18, 0x7fffff75, PT ;  /* 0x7fffff751200780c */ /* 0x000fe20003f46070 */
[----:B------:R4:W-:Y:S01]  /*47d0*/  LDGSTS.E [R232+0xc600], [R98.64], !P3 ;  /* 0x0c60000062e87fae */ /* 0x0009e2000d921848 */
[----:B------:R-:W-:Y:S01]  /*47e0*/  IADD3 R18, R226, -0x70, RZ ;  /* 0xffffff90e2127810 */ /* 0x000fe20007ffe0ff */
[----:B---3--:R-:W-:Y:S01]  /*47f0*/  IMAD.U32 R23, RZ, RZ, UR37 ;  /* 0x00000025ff177e24 */ /* 0x008fe2000f8e00ff */
[----:B------:R-:W-:Y:S01]  /*4800*/  ISETP.GT.AND P3, PT, R26, 0x7f, PT ;  /* 0x0000007f1a00780c */ /* 0x000fe20003f64270 */
[----:B-1----:R-:W-:Y:S01]  /*4810*/  IMAD.U32 R57, RZ, RZ, UR37 ;  /* 0x00000025ff397e24 */ /* 0x002fe2000f8e00ff */
[----:B------:R-:W-:Y:S01]  /*4820*/  ISETP.GE.U32.AND P1, PT, R18, 0x7fffff71, PT ;  /* 0x7fffff711200780c */ /* 0x000fe20003f26070 */
[----:B------:R4:W-:Y:S01]  /*4830*/  LDGSTS.E [R232+0xce00], [R100.64], !P0 ;  /* 0x0ce0000064e87fae */ /* 0x0009e2000c121848 */
[----:B------:R-:W-:Y:S01]  /*4840*/  IADD3 R18, R226, -0x74, RZ ;  /* 0xffffff8ce2127810 */ /* 0x000fe20007ffe0ff */
[----:B--2---:R-:W-:Y:S01]  /*4850*/  IMAD.U32 R59, RZ, RZ, UR37 ;  /* 0x00000025ff3b7e24 */ /* 0x004fe2000f8e00ff */
[----:B------:R-:W-:Y:S01]  /*4860*/  SEL R19, RZ, 0x4, P6 ;  /* 0x00000004ff137807 */ /* 0x000fe20003000000 */
[----:B------:R-:W-:Y:S01]  /*4870*/  IMAD.WIDE R106, R21, 0x4, R106 ;  /* 0x00000004156a7825 */ /* 0x000fe200078e026a */
[----:B------:R-:W-:Y:S01]  /*4880*/  ISETP.GE.U32.AND P5, PT, R18, 0x7fffff6d, PT ;  /* 0x7fffff6d1200780c */ /* 0x000fe20003fa6070 */
[----:B------:R4:W-:Y:S01]  /*4890*/  LDGSTS.E [R232+0xd600], [R102.64], !P2 ;  /* 0x0d60000066e87fae */ /* 0x0009e2000d121848 */
[----:B------:R-:W-:Y:S01]  /*48a0*/  IADD3 R18, R226, -0x78, RZ ;  /* 0xffffff88e2127810 */ /* 0x000fe20007ffe0ff */
[----:B------:R-:W-:Y:S01]  /*48b0*/  IMAD.WIDE R108, R23, 0x4, R108 ;  /* 0x00000004176c7825 */ /* 0x000fe200078e026c */
[----:B------:R-:W-:-:S02]  /*48c0*/  SEL R19, R19, RZ, P3 ;  /* 0x000000ff13137207 */ /* 0x000fc40001800000 */
[----:B------:R-:W-:Y:S01]  /*48d0*/  ISETP.GE.U32.AND P6, PT, R18, 0x7fffff69, PT ;  /* 0x7fffff691200780c */ /* 0x000fe20003fc6070 */
[----:B------:R-:W-:Y:S01]  /*48e0*/  IMAD.WIDE R110, R57, 0x4, R110 ;  /* 0x00000004396e7825 */ /* 0x000fe200078e026e */
[C---:B------:R-:W-:Y:S02]  /*48f0*/  IADD3 R18, R226.reuse, -0x7c, RZ ;  /* 0xffffff84e2127810 */ /* 0x040fe40007ffe0ff */
[----:B------:R-:W-:Y:S01]  /*4900*/  IADD3 R226, R226, -0x80, RZ ;  /* 0xffffff80e2e27810 */ /* 0x000fe20007ffe0ff */
[----:B------:R-:W-:Y:S01]  /*4910*/  IMAD.WIDE R112, R59, 0x4, R112 ;  /* 0x000000043b707825 */ /* 0x000fe200078e0270 */
[----:B------:R-:W-:Y:S02]  /*4920*/  ISETP.GE.U32.AND P3, PT, R18, 0x7fffff65, PT ;  /* 0x7fffff651200780c */ /* 0x000fe40003f66070 */
[----:B------:R-:W-:Y:S01]  /*4930*/  ISETP.NE.U32.AND P0, PT, R19, RZ, PT ;  /* 0x000000ff1300720c */ /* 0x000fe20003f05070 */
[----:B------:R-:W-:Y:S01]  /*4940*/  IMAD.U32 R19, RZ, RZ, UR37 ;  /* 0x00000025ff137e24 */ /* 0x000fe2000f8e00ff */
[----:B------:R-:W-:-:S03]  /*4950*/  ISETP.GE.U32.AND P2, PT, R226, 0x7fffff61, PT ;  /* 0x7fffff61e200780c */ /* 0x000fc60003f46070 */
[----:B------:R-:W-:-:S05]  /*4960*/  IMAD.WIDE R104, R19, 0x4, R104 ;  /* 0x0000000413687825 */ /* 0x000fca00078e0268 */
[----:B------:R4:W-:Y:S04]  /*4970*/  LDGSTS.E [R232+0xde00], [R104.64], !P1 ;  /* 0x0de0000068e87fae */ /* 0x0009e8000c921848 */
[----:B------:R4:W-:Y:S04]  /*4980*/  LDGSTS.E [R232+0xe600], [R106.64], !P5 ;  /* 0x0e6000006ae87fae */ /* 0x0009e8000e921848 */
[----:B------:R4:W-:Y:S04]  /*4990*/  LDGSTS.E [R232+0xee00], [R108.64], !P6 ;  /* 0x0ee000006ce87fae */ /* 0x0009e8000f121848 */
[----:B------:R4:W-:Y:S04]  /*49a0*/  LDGSTS.E [R232+0xf600], [R110.64], !P3 ;  /* 0x0f6000006ee87fae */ /* 0x0009e8000d921848 */
[----:B------:R4:W-:Y:S04]  /*49b0*/  LDGSTS.E [R232+0xfe00], [R112.64], !P2 ;  /* 0x0fe0000070e87fae */ /* 0x0009e8000d121848 */
[----:B------:R-:W0:Y:S04]  /*49c0*/  LDGDEPBAR ;  /* 0x00000000000079af */ /* 0x000e280000000000 */
[----:B------:R4:W-:Y:S04]  /*49d0*/  LDGSTS.E [R230+0x16000], [R114.64], P0 ;  /* 0x1600000072e67fae */ /* 0x0009e80008121848 */
        /* <DEDUP_REMOVED lines=15> */
[----:B------:R-:W0:Y:S01]  /*4ad0*/  LDGDEPBAR ;  /* 0x00000000000079af */ /* 0x000e220000000000 */
[----:B------:R-:W-:Y:S05]  /*4ae0*/  @P4 BRA `(.L_x_0) ;  /* 0x0000022000004947 */ /* 0x000fea0003800000 */
[----:B------:R-:W-:Y:S01]  /*4af0*/  IMAD.SHL.U32 R225, R221, 0x20, RZ ;  /* 0x00000020dde17824 */ /* 0x000fe200078e00ff */
[----:B----4-:R-:W-:Y:S01]  /*4b00*/  CS2R R96, SRZ ;  /* 0x0000000000607805 */ /* 0x010fe2000001ff00 */
[----:B------:R-:W-:Y:S01]  /*4b10*/  CS2R R98, SRZ ;  /* 0x0000000000627805 */ /* 0x000fe2000001ff00 */
        /* <DEDUP_REMOVED lines=30> */
[----:B------:R-:W-:Y:S05]  /*4d00*/  BRA `(.L_x_1) ;  /* 0x00002d7000007947 */ /* 0x000fea0003800000 */
.L_x_0:
[----:B----4-:R-:W-:Y:S01]  /*4d10*/  SHF.R.S32.HI R2, RZ, 0x1f, R42 ;  /* 0x0000001fff027819 */ /* 0x010fe2000001142a */
[----:B------:R-:W-:Y:S01]  /*4d20*/  IMAD.U32 R183, RZ, RZ, UR36 ;  /* 0x00000024ffb77e24 */ /* 0x000fe2000f8e00ff */
[C---:B------:R-:W-:Y:S01]  /*4d30*/  IADD3 R214, P2, R42.reuse, R0, RZ ;  /* 0x000000002ad67210 */ /* 0x040fe20007f5e0ff */
[----:B------:R-:W-:Y:S01]  /*4d40*/  IMAD.U32 R181, RZ, RZ, UR35 ;  /* 0x00000023ffb57e24 */ /* 0x000fe2000f8e00ff */
[----:B------:R-:W-:Y:S01]  /*4d50*/  IADD3 R212, P1, R42, R30, RZ ;  /* 0x0000001e2ad47210 */ /* 0x000fe20007f3e0ff */
[----:B------:R-:W-:Y:S01]  /*4d60*/  IMAD.U32 R179, RZ, RZ, UR34 ;  /* 0x00000022ffb37e24 */ /* 0x000fe2000f8e00ff */
[----:B------:R-:W-:Y:S01]  /*4d70*/  LEA.HI.X.SX32 R215, R0, R2, 0x1, P2 ;  /* 0x0000000200d77211 */ /* 0x000fe200010f0eff */
[----:B------:R-:W-:Y:S01]  /*4d80*/  IMAD.U32 R177, RZ, RZ, UR33 ;  /* 0x00000021ffb17e24 */ /* 0x000fe2000f8e00ff */
[C---:B------:R-:W-:Y:S01]  /*4d90*/  IADD3 R208, P4, R42.reuse, R31, RZ ;  /* 0x0000001f2ad07210 */ /* 0x040fe20007f9e0ff */
        /* <DEDUP_REMOVED lines=9> */
[----:B------:R-:W-:Y:S01]  /*4e30*/  IADD3 R206, P6, R42, R28, RZ ;  /* 0x0000001c2ace7210 */ /* 0x000fe20007fde0ff */
[----:B------:R-:W-:Y:S01]  /*4e40*/  IMAD.U32 R165, RZ, RZ, UR27 ;  /* 0x0000001bffa57e24 */ /* 0x000fe2000f8e00ff */
[-C--:B------:R-:W-:Y:S01]  /*4e50*/  LEA.HI.X.SX32 R213, R30, R2.reuse, 0x1, P1 ;  /* 0x000000021ed57211 */ /* 0x080fe200008f0eff */
[----:B------:R-:W-:Y:S01]  /*4e60*/  IMAD.U32 R163, RZ, RZ, UR26 ;  /* 0x0000001affa37e24 */ /* 0x000fe2000f8e00ff */
[-C--:B------:R-:W-:Y:S01]  /*4e70*/  LEA.HI.X.SX32 R209, R31, R2.reuse, 0x1, P4 ;  /* 0x000000021fd17211 */ /* 0x080fe200020f0eff */
[----:B------:R-:W-:Y:S01]  /*4e80*/  IMAD.U32 R161, RZ, RZ, UR25 ;  /* 0x00000019ffa17e24 */ /* 0x000fe2000f8e00ff */
[-C--:B------:R-:W-:Y:S01]  /*4e90*/  LEA.HI.X.SX32 R203, R29, R2.reuse, 0x1, P3 ;  /* 0x000000021dcb7211 */ /* 0x080fe200018f0eff */
        /* <DEDUP_REMOVED lines=29> */
[-C--:B------:R-:W-:Y:S01]  /*5070*/  LEA.HI.X.SX32 R187, R40, R2.reuse, 0x1, P2 ;  /* 0x0000000228bb7211 */ /* 0x080fe200010f0eff */
[----:B------:R-:W-:Y:S01]  /*5080*/  IMAD.U32 R39, RZ, RZ, UR5 ;  /* 0x00000005ff277e24 */ /* 0x000fe2000f8e00ff */
[----:B------:R-:W-:Y:S01]  /*5090*/  IADD3 R42, P1, R42, R41, RZ ;  /* 0x000000292a2a7210 */ /* 0x000fe20007f3e0ff */
[C---:B------:R-:W-:Y:S01]  /*50a0*/  IMAD.SHL.U32 R28, R221.reuse, 0x2, RZ ;  /* 0x00000002dd1c7824 */ /* 0x040fe200078e00ff */
[----:B------:R-:W-:Y:S01]  /*50b0*/  SHF.R.S32.HI R30, RZ, 0x1f, R43 ;  /* 0x0000001fff1e7819 */ /* 0x000fe2000001142b */
[----:B------:R-:W-:Y:S01]  /*50c0*/  IMAD.SHL.U32 R225, R221, 0x20, RZ ;  /* 0x00000020dde17824 */ /* 0x000fe200078e00ff */
[C---:B------:R-:W-:Y:S01]  /*50d0*/  IADD3 R182, P2, R43.reuse, UR36, RZ ;  /* 0x000000242bb67c10 */ /* 0x040fe2000ff5e0ff */
[----:B------:R-:W-:Y:S01]  /*50e0*/  USHF.R.S32.HI UR4, URZ, 0x1f, UR37 ;  /* 0x0000001f3f047899 */ /* 0x000fe20008011425 */
[C---:B------:R-:W-:Y:S01]  /*50f0*/  IADD3 R180, P3, R43.reuse, UR35, RZ ;  /* 0x000000232bb47c10 */ /* 0x040fe2000ff7e0ff */
[----:B------:R-:W-:Y:S01]  /*5100*/  IMAD.MOV.U32 R224, RZ, RZ, RZ ;  /* 0x000000ffffe07224 */ /* 0x000fe200078e00ff */
[C---:B------:R-:W-:Y:S01]  /*5110*/  IADD3 R178, P4, R43.reuse, UR34, RZ ;  /* 0x000000222bb27c10 */ /* 0x040fe2000ff9e0ff */
[----:B------:R-:W-:Y:S01]  /*5120*/  IMAD.MOV.U32 R223, RZ, RZ, 0x3 ;  /* 0x00000003ffdf7424 */ /* 0x000fe200078e00ff */
[-C--:B------:R-:W-:Y:S01]  /*5130*/  LEA.HI.X.SX32 R191, R38, R2.reuse, 0x1, P5 ;  /* 0x0000000226bf7211 */ /* 0x080fe200028f0eff */
[----:B------:R-:W-:Y:S01]  /*5140*/  IMAD.MOV.U32 R222, RZ, RZ, -0x1 ;  /* 0xffffffffffde7424 */ /* 0x000fe200078e00ff */
[----:B------:R-:W-:Y:S01]  /*5150*/  IADD3 R176, P5, R43, UR33, RZ ;  /* 0x000000212bb07c10 */ /* 0x000fe2000ffbe0ff */
[----:B------:R-:W-:Y:S01]  /*5160*/  CS2R R96, SRZ ;  /* 0x0000000000607805 */ /* 0x000fe2000001ff00 */
[-C--:B------:R-:W-:Y:S01]  /*5170*/  LEA.HI.X.SX32 R197, R35, R2.reuse, 0x1, P0 ;  /* 0x0000000223c57211 */ /* 0x080fe200000f0eff */
[----:B------:R-:W-:Y:S01]  /*5180*/  IMAD.U32 R35, RZ, RZ, UR7 ;  /* 0x00000007ff237e24 */ /* 0x000fe2000f8e00ff */
[-C--:B------:R-:W-:Y:S01]  /*5190*/  LEA.HI.X.SX32 R193, R37, R2.reuse, 0x1, P6 ;  /* 0x0000000225c17211 */ /* 0x080fe200030f0eff */
[----:B------:R-:W-:Y:S01]  /*51a0*/  IMAD.U32 R37, RZ, RZ, UR6 ;  /* 0x00000006ff257e24 */ /* 0x000fe2000f8e00ff */
[----:B------:R-:W-:Y:S01]  /*51b0*/  LEA.HI.X.SX32 R185, R41, R2, 0x1, P1 ;  /* 0x0000000229b97211 */ /* 0x000fe200008f0eff */
[----:B------:R-:W-:Y:S01]  /*51c0*/  IMAD.U32 R41, RZ, RZ, UR38 ;  /* 0x00000026ff297e24 */ /* 0x000fe2000f8e00ff */
[-C--:B------:R-:W-:Y:S01]  /*51d0*/  LEA.HI.X.SX32 R183, R183, R30.reuse, 0x1, P2 ;  /* 0x0000001eb7b77211 */ /* 0x080fe200010f0eff */
[----:B------:R-:W-:Y:S01]  /*51e0*/  CS2R R98, SRZ ;  /* 0x0000000000627805 */ /* 0x000fe2000001ff00 */
[-C--:B------:R-:W-:Y:S01]  /*51f0*/  LEA.HI.X.SX32 R181, R181, R30.reuse, 0x1, P3 ;  /* 0x0000001eb5b57211 */ /* 0x080fe200018f0eff */
[----:B------:R-:W-:Y:S01]  /*5200*/  CS2R R104, SRZ ;  /* 0x0000000000687805 */ /* 0x000fe2000001ff00 */
[-C--:B------:R-:W-:Y:S01]  /*5210*/  LEA.HI.X.SX32 R179, R179, R30.reuse, 0x1, P4 ;  /* 0x0000001eb3b37211 */ /* 0x080fe200020f0eff */
[----:B------:R-:W-:Y:S01]  /*5220*/  CS2R R106, SRZ ;  /* 0x00000000006a7805 */ /* 0x000fe2000001ff00 */
[C---:B------:R-:W-:Y:S01]  /*5230*/  IADD3 R174, P6, R43.reuse, UR32, RZ ;  /* 0x000000202bae7c10 */ /* 0x040fe2000ffde0ff */
        /* <DEDUP_REMOVED lines=9> */
[----:B------:R-:W-:Y:S01]  /*52d0*/  IADD3 R164, P4, R43, UR27, RZ ;  /* 0x0000001b2ba47c10 */ /* 0x000fe2000ff9e0ff */
[----:B------:R-:W-:Y:S01]  /*52e0*/  CS2R R118, SRZ ;  /* 0x0000000000767805 */ /* 0x000fe2000001ff00 */
[-C--:B------:R-:W-:Y:S01]  /*52f0*/  LEA.HI.X.SX32 R177, R177, R30.reuse, 0x1, P5 ;  /* 0x0000001eb1b17211 */ /* 0x080fe200028f0eff */
[----:B------:R-:W-:Y:S01]  /*5300*/  CS2R R120, SRZ ;  /* 0x0000000000787805 */ /* 0x000fe2000001ff00 */
[----:B------:R-:W-:Y:S01]  /*5310*/  IADD3 R162, P5, R43, UR26, RZ ;  /* 0x0000001a2ba27c10 */ /* 0x000fe2000ffbe0ff */
[----:B------:R-:W-:Y:S01]  /*5320*/  CS2R R122, SRZ ;  /* 0x00000000007a7805 */ /* 0x000fe2000001ff00 */
[-C--:B------:R-:W-:Y:S01]  /*5330*/  LEA.HI.X.SX32 R175, R175, R30.reuse, 0x1, P6 ;  /* 0x0000001eafaf7211 */ /* 0x080fe200030f0eff */
        /* <DEDUP_REMOVED lines=37> */
[----:B------:R-:W-:Y:S01]  /*5590*/  LEA.HI.X.SX32 R151, R151, R30, 0x1, P4 ;  /* 0x0000001e97977211 */ /* 0x000fe200020f0eff */
[----:B------:R-:W-:Y:S01]  /*55a0*/  CS2R R62, SRZ ;  /* 0x00000000003e7805 */ /* 0x000fe2000001ff00 */
[C---:B------:R-:W-:Y:S01]  /*55b0*/  IADD3 R31, P6, R43.reuse, UR18, RZ ;  /* 0x000000122b1f7c10 */ /* 0x040fe2000ffde0ff */
[----:B------:R-:W-:Y:S01]  /*55c0*/  IMAD.SHL.U32 R184, R42, 0x4, RZ ;  /* 0x000000042ab87824 */ /* 0x000fe200078e00ff */
[----:B------:R-:W-:-:S02]  /*55d0*/  IADD3 R3, P0, R43, UR17, RZ ;  /* 0x000000112b037c10 */ /* 0x000fc4000ff1e0ff */
[C---:B------:R-:W-:Y:S02]  /*55e0*/  IADD3 R5, P1, R43.reuse, UR16, RZ ;  /* 0x000000102b057c10 */ /* 0x040fe4000ff3e0ff */
[C---:B------:R-:W-:Y:S02]  /*55f0*/  IADD3 R7, P2, R43.reuse, UR15, RZ ;  /* 0x0000000f2b077c10 */ /* 0x040fe4000ff5e0ff */
[C---:B------:R-:W-:Y:S02]  /*5600*/  IADD3 R9, P3, R43.reuse, UR14, RZ ;  /* 0x0000000e2b097c10 */ /* 0x040fe4000ff7e0ff */
[----:B------:R-:W-:Y:S02]  /*5610*/  IADD3 R11, P4, R43, UR13, RZ ;  /* 0x0000000d2b0b7c10 */ /* 0x000fe4000ff9e0ff */
[----:B------:R-:W-:Y:S02]  /*5620*/  LEA.HI.X.SX32 R149, R149, R30, 0x1, P5 ;  /* 0x0000001e95957211 */ /* 0x000fe400028f0eff */
[----:B------:R-:W-:-:S02]  /*5630*/  IADD3 R13, P5, R43, UR12, RZ ;  /* 0x0000000c2b0d7c10 */ /* 0x000fc4000ffbe0ff */
[----:B------:R-:W-:Y:S02]  /*5640*/  LOP3.LUT R0, R221, 0x7, RZ, 0xc0, !PT ;  /* 0x00000007dd007812 */ /* 0x000fe400078ec0ff */
[-C--:B------:R-:W-:Y:S02]  /*5650*/  LEA.HI.X.SX32 R32, R15, R30.reuse, 0x1, P6 ;  /* 0x0000001e0f207211 */ /* 0x080fe400030f0eff */
[-C--:B------:R-:W-:Y:S02]  /*5660*/  LEA.HI.X.SX32 R2, R17, R30.reuse, 0x1, P0 ;  /* 0x0000001e11027211 */ /* 0x080fe400000f0eff */
[-C--:B------:R-:W-:Y:S02]  /*5670*/  LEA.HI.X.SX32 R4, R19, R30.reuse, 0x1, P1 ;  /* 0x0000001e13047211 */ /* 0x080fe400008f0eff */
[-C--:B------:R-:W-:Y:S02]  /*5680*/  LEA.HI.X.SX32 R6, R21, R30.reuse, 0x1, P2 ;  /* 0x0000001e15067211 */ /* 0x080fe400010f0eff */
[----:B------:R-:W-:-:S02]  /*5690*/  LEA.HI.X.SX32 R8, R23, R30, 0x1, P3 ;  /* 0x0000001e17087211 */ /* 0x000fc400018f0eff */
[----:B------:R-:W-:Y:S02]  /*56a0*/  LEA.HI.X.SX32 R10, R25, R30, 0x1, P4 ;  /* 0x0000001e190a7211 */ /* 0x000fe400020f0eff */
[C---:B------:R-:W-:Y:S02]  /*56b0*/  IADD3 R15, P6, R43.reuse, UR11, RZ ;  /* 0x0000000b2b0f7c10 */ /* 0x040fe4000ffde0ff */
[C---:B------:R-:W-:Y:S02]  /*56c0*/  IADD3 R17, P0, R43.reuse, UR10, RZ ;  /* 0x0000000a2b117c10 */ /* 0x040fe4000ff1e0ff */
[C---:B------:R-:W-:Y:S02]  /*56d0*/  IADD3 R19, P1, R43.reuse, UR7, RZ ;  /* 0x000000072b137c10 */ /* 0x040fe4000ff3e0ff */
[C---:B------:R-:W-:Y:S01]  /*56e0*/  IADD3 R21, P2, R43.reuse, UR6, RZ ;  /* 0x000000062b157c10 */ /* 0x040fe2000ff5e0ff */
[----:B------:R-:W-:Y:S01]  /*56f0*/  ULDC.64 UR6, c[0x0][0x160] ;  /* 0x0000580000067ab9 */ /* 0x000fe20000000a00 */
[C---:B------:R-:W-:Y:S01]  /*5700*/  IADD3 R23, P3, R43.reuse, UR5, RZ ;  /* 0x000000052b177c10 */ /* 0x040fe2000ff7e0ff */
[----:B------:R-:W-:Y:S01]  /*5710*/  ULEA UR5, UP0, UR37, UR6, 0x4 ;  /* 0x0000000625057291 */ /* 0x000fe2000f80203f */
[----:B------:R-:W-:-:S02]  /*5720*/  IADD3 R25, P4, R43, c[0x0][0x188], RZ ;  /* 0x000062002b197a10 */ /* 0x000fc40007f9e0ff */
[-C--:B------:R-:W-:Y:S01]  /*5730*/  LEA.HI.X.SX32 R12, R27, R30.reuse, 0x1, P5 ;  /* 0x0000001e1b0c7211 */ /* 0x080fe200028f0eff */
[----:B------:R-:W-:Y:S01]  /*5740*/  IMAD R27, R0, 0x90, RZ ;  /* 0x00000090001b7824 */ /* 0x000fe200078e02ff */
[-C--:B------:R-:W-:Y:S01]  /*5750*/  LEA.HI.X.SX32 R14, R29, R30.reuse, 0x1, P6 ;  /* 0x0000001e1d0e7211 */ /* 0x080fe200030f0eff */
[----:B------:R-:W-:Y:S01]  /*5760*/  ULEA.HI.X UR6, UR37, UR7, UR4, 0x4, UP0 ;  /* 0x0000000725067291 */ /* 0x000fe200080f2404 */
[-C--:B------:R-:W-:Y:S01]  /*5770*/  LEA.HI.X.SX32 R16, R33, R30.reuse, 0x1, P0 ;  /* 0x0000001e21107211 */ /* 0x080fe200000f0eff */
[----:B------:R-:W-:Y:S01]  /*5780*/  USHF.L.U64.HI UR4, UR37, 0x2, UR4 ;  /* 0x0000000225047899 */ /* 0x000fe20008010204 */
[-C--:B------:R-:W-:Y:S02]  /*5790*/  LEA.HI.X.SX32 R18, R35, R30.reuse, 0x1, P1 ;  /* 0x0000001e23127211 */ /* 0x080fe400008f0eff */
[-C--:B------:R-:W-:Y:S02]  /*57a0*/  LEA.HI.X.SX32 R20, R37, R30.reuse, 0x1, P2 ;  /* 0x0000001e25147211 */ /* 0x080fe400010f0eff */
[----:B------:R-:W-:-:S02]  /*57b0*/  LEA.HI.X.SX32 R22, R39, R30, 0x1, P3 ;  /* 0x0000001e27167211 */ /* 0x000fc400018f0eff */
[----:B------:R-:W-:Y:S02]  /*57c0*/  LEA.HI.X.SX32 R24, R41, R30, 0x1, P4 ;  /* 0x0000001e29187211 */ /* 0x000fe400020f0eff */
[----:B------:R-:W-:Y:S02]  /*57d0*/  SHF.L.U64.HI R0, R43, 0x2, R30 ;  /* 0x000000022b007819 */ /* 0x000fe4000001021e */
[----:B------:R-:W-:Y:S02]  /*57e0*/  LOP3.LUT R30, R221, 0x3, RZ, 0xc0, !PT ;  /* 0x00000003dd1e7812 */ /* 0x000fe400078ec0ff */
[----:B------:R-:W-:Y:S02]  /*57f0*/  SHF.R.S32.HI R237, RZ, 0x1f, R26 ;  /* 0x0000001fffed7819 */ /* 0x000fe4000001141a */
[----:B------:R-:W-:Y:S01]  /*5800*/  LOP3.LUT R28, R27, 0x30, R28, 0x78, !PT ;  /* 0x000000301b1c7812 */ /* 0x000fe200078e781c */
[----:B------:R-:W-:Y:S01]  /*5810*/  IMAD R30, R30, 0x220, RZ ;  /* 0x000002201e1e7824 */ /* 0x000fe200078e02ff */
[----:B------:R-:W-:Y:S01]  /*5820*/  LEA.HI R237, R237, R26, RZ, 0x5 ;  /* 0x0000001aeded7211 */ /* 0x000fe200078f28ff */
[----:B------:R-:W-:Y:S01]  /*5830*/  IMAD.SHL.U32 R26, R31, 0x4, RZ ;  /* 0x000000041f1a7824 */ /* 0x000fe200078e00ff */
[----:B------:R-:W-:-:S02]  /*5840*/  SHF.R.S32.HI R29, RZ, 0x1f, R240 ;  /* 0x0000001fff1d7819 */ /* 0x000fc400000114f0 */
[----:B------:R-:W-:Y:S02]  /*5850*/  LEA R219, P0, R240, c[0x0][0x168], 0x4 ;  /* 0x00005a00f0db7a11 */ /* 0x000fe400078020ff */
[----:B------:R-:W-:Y:S02]  /*5860*/  SHF.R.S32.HI R237, RZ, 0x5, R237 ;  /* 0x00000005ffed7819 */ /* 0x000fe400000114ed */
[----:B------:R-:W-:Y:S02]  /*5870*/  LOP3.LUT R233, R30, 0x5c, R221, 0x78, !PT ;  /* 0x0000005c1ee97812 */ /* 0x000fe400078e78dd */
[----:B------:R-:W-:Y:S02]  /*5880*/  LOP3.LUT R229, R28, 0x400, R225, 0xf8, !PT ;  /* 0x000004001ce57812 */ /* 0x000fe400078ef8e1 */
[C---:B------:R-:W-:Y:S01]  /*5890*/  SHF.L.U64.HI R215, R214.reuse, 0x2, R215 ;  /* 0x00000002d6d77819 */ /* 0x040fe200000102d7 */
[----:B------:R-:W-:Y:S01]  /*58a0*/  IMAD.SHL.U32 R214, R214, 0x4, RZ ;  /* 0x00000004d6d67824 */ /* 0x000fe200078e00ff */
        /* <DEDUP_REMOVED lines=88> */
[----:B------:R-:W-:-:S02]  /*5e30*/  SHF.L.U64.HI R185, R42, 0x2, R185 ;  /* 0x000000022ab97819 */ /* 0x000fc400000102b9 */
[----:B------:R-:W-:Y:S02]  /*5e40*/  SHF.L.U64.HI R27, R31, 0x2, R32 ;  /* 0x000000021f1b7819 */ /* 0x000fe40000010220 */
[C-C-:B------:R-:W-:Y:S02]  /*5e50*/  SHF.L.U64.HI R218, R240.reuse, 0x2, R29.reuse ;  /* 0x00000002f0da7819 */ /* 0x140fe4000001021d */
[----:B------:R-:W-:Y:S02]  /*5e60*/  LEA.HI.X R220, R240, c[0x0][0x16c], R29, 0x4, P0 ;  /* 0x00005b00f0dc7a11 */ /* 0x000fe400000f241d */
[----:B------:R-:W-:Y:S02]  /*5e70*/  IADD3 R235, R237, -0x4, RZ ;  /* 0xfffffffcedeb7810 */ /* 0x000fe40007ffe0ff */
[----:B------:R-:W-:Y:S02]  /*5e80*/  LOP3.LUT R231, R233, 0x20, RZ, 0x3c, !PT ;  /* 0x00000020e9e77812 */ /* 0x000fe400078e3cff */
[----:B------:R-:W-:-:S02]  /*5e90*/  LOP3.LUT R227, R229, 0x40, RZ, 0x3c, !PT ;  /* 0x00000040e5e37812 */ /* 0x000fc400078e3cff */
.L_x_2:
[----:B------:R-:W-:-:S04]  /*5ea0*/  DEPBAR.LE SB0, 0x6 ;  /* 0x000081800000791a */ /* 0x000fc80000000000 */
[----:B------:R-:W-:Y:S01]  /*5eb0*/  IADD3 R222, R222, 0x1, RZ ;  /* 0x00000001dede7810 */ /* 0x000fe20007ffe0ff */
[----:B------:R-:W-:Y:S01]  /*5ec0*/  BAR.SYNC.DEFER_BLOCKING 0x0 ;  /* 0x0000000000007b1d */ /* 0x000fe20000010000 */
[----:B------:R-:W-:Y:S02]  /*5ed0*/  ISETP.GT.AND P1, PT, R226, RZ, PT ;  /* 0x000000ffe200720c */ /* 0x000fe40003f24270 */
[----:B------:R-:W-:Y:S02]  /*5ee0*/  ISETP.GT.AND P0, PT, R222, 0x3, PT ;  /* 0x00000003de00780c */ /* 0x000fe40003f04270 */
[----:B------:R-:W-:Y:S02]  /*5ef0*/  ISETP.GT.AND P2, PT, R226, 0x4, PT ;  /* 0x00000004e200780c */ /* 0x000fe40003f44270 */
[----:B------:R-:W-:Y:S02]  /*5f00*/  SEL R222, R222, RZ, !P0 ;  /* 0x000000ffdede7207 */ /* 0x000fe40004000000 */
[----:B------:R-:W-:-:S02]  /*5f10*/  ISETP.GE.AND P0, PT, R224, R235, PT ;  /* 0x000000ebe000720c */ /* 0x000fc40003f06270 */
[----:B------:R-:W-:Y:S01]  /*5f20*/  IADD3 R223, R223, 0x1, RZ ;  /* 0x00000001dfdf7810 */ /* 0x000fe20007ffe0ff */
[----:B------:R-:W-:Y:S01]  /*5f30*/  IMAD R244, R222, 0x4000, R233 ;  /* 0x00004000def47824 */ /* 0x000fe200078e02e9 */
[----:B------:R-:W-:Y:S01]  /*5f40*/  IADD3 R224, R224, 0x1, RZ ;  /* 0x00000001e0e07810 */ /* 0x000fe20007ffe0ff */
[C---:B------:R-:W-:Y:S02]  /*5f50*/  IMAD R243, R222.reuse, 0x4000, R231 ;  /* 0x00004000def37824 */ /* 0x040fe400078e02e7 */
[----:B------:R-:W-:-:S05]  /*5f60*/  IMAD R80, R222, 0x2000, R229 ;  /* 0x00002000de507824 */ /* 0x000fca00078e02e5 */
[----:B-----5:R-:W-:Y:S04]  /*5f70*/  LDSM.16.M88.4 R40, [R80+0x10000] ;  /* 0x010000005028783b */ /* 0x020fe80000000200 */
[----:B------:R-:W-:Y:S04]  /*5f80*/  LDSM.16.M88.4 R36, [R80+0x10800] ;  /* 0x010800005024783b */ /* 0x000fe80000000200 */
[----:B------:R-:W-:Y:S04]  /*5f90*/  LDSM.16.M88.4 R32, [R80+0x11000] ;  /* 0x011000005020783b */ /* 0x000fe80000000200 */
[----:B------:R-:W-:Y:S04]  /*5fa0*/  LDSM.16.M88.4 R28, [R80+0x11800] ;  /* 0x01180000501c783b */ /* 0x000fe80000000200 */
[----:B------:R-:W-:Y:S04]  /*5fb0*/  LDS R68, [R244+0x100] ;  /* 0x00010000f4447984 */ /* 0x000fe80000000800 */
[----:B------:R-:W-:Y:S04]  /*5fc0*/  LDS R70, [R244+0x900] ;  /* 0x00090000f4467984 */ /* 0x000fe80000000800 */
[----:B------:R-:W-:Y:S04]  /*5fd0*/  LDS R69, [R243+0x100] ;  /* 0x00010000f3457984 */ /* 0x000fe80000000800 */
[----:B------:R-:W1:Y:S04]  /*5fe0*/  LDS R71, [R243+0x900] ;  /* 0x00090000f3477984 */ /* 0x000e680000000800 */
[----:B------:R-:W-:Y:S04]  /*5ff0*/  LDS R64, [R244+0x180] ;  /* 0x00018000f4407984 */ /* 0x000fe80000000800 */
[----:B------:R-:W-:Y:S04]  /*6000*/  LDS R66, [R244+0x980] ;  /* 0x00098000f4427984 */ /* 0x000fe80000000800 */
[----:B------:R-:W-:Y:S04]  /*6010*/  LDS R65, [R243+0x180] ;  /* 0x00018000f3417984 */ /* 0x000fe80000000800 */
[----:B------:R-:W2:Y:S04]  /*6020*/  LDS R67, [R243+0x980] ;  /* 0x00098000f3437984 */ /* 0x000ea80000000800 */
[----:B------:R-:W-:Y:S04]  /*6030*/  LDS R76, [R244] ;  /* 0x00000000f44c7984 */ /* 0x000fe80000000800 */
[----:B------:R-:W-:Y:S04]  /*6040*/  LDS R78, [R244+0x800] ;  /* 0x00080000f44e7984 */ /* 0x000fe80000000800 */
[----:B------:R-:W-:Y:S04]  /*6050*/  LDS R77, [R243] ;  /* 0x00000000f34d7984 */ /* 0x000fe80000000800 */
[----:B------:R-:W3:Y:S04]  /*6060*/  LDS R79, [R243+0x800] ;  /* 0x00080000f34f7984 */ /* 0x000ee80000000800 */
[----:B------:R-:W-:Y:S04]  /*6070*/  LDS R72, [R244+0x80] ;  /* 0x00008000f4487984 */ /* 0x000fe80000000800 */
[----:B------:R-:W-:Y:S01]  /*6080*/  LDS R74, [R244+0x880] ;  /* 0x00088000f44a7984 */ /* 0x000fe20000000800 */
[C---:B-1----:R-:W-:Y:S03]  /*6090*/  HMMA.1688.F32.TF32 R132, R68.reuse, R40, R132 ;  /* 0x000000284484723c */ /* 0x042fe60000081084 */
[----:B------:R-:W-:Y:S04]  /*60a0*/  LDS R73, [R243+0x80] ;  /* 0x00008000f3497984 */ /* 0x000fe80000000800 */
[----:B------:R-:W1:Y:S01]  /*60b0*/  LDS R75, [R243+0x880] ;  /* 0x00088000f34b7984 */ /* 0x000e620000000800 */
[C---:B------:R-:W-:Y:S03]  /*60c0*/  HMMA.1688.F32.TF32 R136, R68.reuse, R36, R136 ;  /* 0x000000244488723c */ /* 0x040fe60000081088 */
[----:B------:R-:W-:Y:S04]  /*60d0*/  LDS R144, [R244+0x1000] ;  /* 0x00100000f4907984 */ /* 0x000fe80000000800 */
[----:B------:R-:W-:Y:S01]  /*60e0*/  LDS R146, [R244+0x1800] ;  /* 0x00180000f4927984 */ /* 0x000fe20000000800 */
[C---:B------:R-:W-:Y:S03]  /*60f0*/  HMMA.1688.F32.TF32 R100, R68.reuse, R32, R100 ;  /* 0x000000204464723c */ /* 0x040fe60000081064 */
[----:B------:R-:W-:Y:S04]  /*6100*/  LDS R145, [R243+0x1000] ;  /* 0x00100000f3917984 */ /* 0x000fe80000000800 */
[----:B------:R-:W4:Y:S01]  /*6110*/  LDS R147, [R243+0x1800] ;  /* 0x00180000f3937984 */ /* 0x000f220000000800 */
[----:B------:R-:W-:Y:S03]  /*6120*/  HMMA.1688.F32.TF32 R44, R68, R28, R44 ;  /* 0x0000001c442c723c */ /* 0x000fe6000008102c */
[----:B------:R-:W-:Y:S04]  /*6130*/  LDS R140, [R244+0x1080] ;  /* 0x00108000f48c7984 */ /* 0x000fe80000000800 */
[----:B------:R-:W-:Y:S01]  /*6140*/  LDS R142, [R244+0x1880] ;  /* 0x00188000f48e7984 */ /* 0x000fe20000000800 */
[C---:B--2---:R-:W-:Y:S03]  /*6150*/  HMMA.1688.F32.TF32 R48, R64.reuse, R40, R48 ;  /* 0x000000284030723c */ /* 0x044fe60000081030 */
[----:B------:R-:W-:Y:S04]  /*6160*/  LDS R141, [R243+0x1080] ;  /* 0x00108000f38d7984 */ /* 0x000fe80000000800 */
[----:B------:R-:W2:Y:S01]  /*6170*/  LDS R143, [R243+0x1880] ;  /* 0x00188000f38f7984 */ /* 0x000ea20000000800 */
[C---:B------:R-:W-:Y:S03]  /*6180*/  HMMA.1688.F32.TF32 R52, R64.reuse, R36, R52 ;  /* 0x000000244034723c */ /* 0x040fe60000081034 */
[----:B------:R-:W-:Y:S04]  /*6190*/  LDS R68, [R244+0x1180] ;  /* 0x00118000f4447984 */ /* 0x000fe80000000800 */
[----:B------:R-:W-:Y:S01]  /*61a0*/  LDS R70, [R244+0x1980] ;  /* 0x00198000f4467984 */ /* 0x000fe20000000800 */
[C---:B------:R-:W-:Y:S03]  /*61b0*/  HMMA.1688.F32.TF32 R56, R64.reuse, R32, R56 ;  /* 0x000000204038723c */ /* 0x040fe60000081038 */
[----:B------:R-:W-:Y:S04]  /*61c0*/  LDS R69, [R243+0x1180] ;  /* 0x00118000f3457984 */ /* 0x000fe80000000800 */
[----:B------:R-:W-:Y:S01]  /*61d0*/  LDS R71, [R243+0x1980] ;  /* 0x00198000f3477984 */ /* 0x000fe20000000800 */
[-C--:B------:R-:W-:Y:S03]  /*61e0*/  HMMA.1688.F32.TF32 R60, R64, R28.reuse, R60 ;  /* 0x0000001c403c723c */ /* 0x080fe6000008103c */
[----:B------:R-:W-:Y:S04]  /*61f0*/  LDS R64, [R244+0x1100] ;  /* 0x00110000f4407984 */ /* 0x000fe80000000800 */
[----:B------:R-:W-:Y:S01]  /*6200*/  LDS R66, [R244+0x1900] ;  /* 0x00190000f4427984 */ /* 0x000fe20000000800 */
[-C--:B---3--:R-:W-:Y:S03]  /*6210*/  HMMA.1688.F32.TF32 R112, R76, R28.reuse, R112 ;  /* 0x0000001c4c70723c */ /* 0x088fe60000081070 */
[----:B------:R-:W-:Y:S04]  /*6220*/  LDS R65, [R243+0x1100] ;  /* 0x00110000f3417984 */ /* 0x000fe80000000800 */
[----:B------:R-:W3:Y:S01]  /*6230*/  LDS R67, [R243+0x1900] ;  /* 0x00190000f3437984 */ /* 0x000ee20000000800 */
[----:B-1----:R-:W-:Y:S07]  /*6240*/  HMMA.1688.F32.TF32 R128, R72, R28, R128 ;  /* 0x0000001c4880723c */ /* 0x002fee0000081080 */
[----:B------:R-:W-:Y:S01]  /*6250*/  IMAD R28, R222, 0x2000, R227 ;  /* 0x00002000de1c7824 */ /* 0x000fe200078e02e3 */
[----:B------:R-:W-:Y:S01]  /*6260*/  HMMA.1688.F32.TF32 R96, R76, R40, R96 ;  /* 0x000000284c60723c */ /* 0x000fe20000081060 */
[----:B------:R-:W-:-:S02]  /*6270*/  SEL R29, RZ, 0x4, !P2 ;  /* 0x00000004ff1d7807 */ /* 0x000fc40005000000 */
[----:B------:R-:W-:Y:S01]  /*6280*/  ISETP.GT.AND P2, PT, R226, 0xc, PT ;  /* 0x0000000ce200780c */ /* 0x000fe20003f44270 */
[----:B------:R-:W-:Y:S01]  /*6290*/  LDSM.16.M88.4 R80, [R28+0x10000] ;  /* 0x010000001c50783b */ /* 0x000fe20000000200 */
[----:B------:R-:W-:-:S03]  /*62a0*/  SEL R29, R29, RZ, !P0 ;  /* 0x000000ff1d1d7207 */ /* 0x000fc60004000000 */
[----:B------:R-:W-:Y:S01]  /*62b0*/  HMMA.1688.F32.TF32 R104, R76, R36, R104 ;  /* 0x000000244c68723c */ /* 0x000fe20000081068 */
[----:B------:R-:W-:Y:S01]  /*62c0*/  LDSM.16.M88.4 R84, [R28+0x10800] ;  /* 0x010800001c54783b */ /* 0x000fe20000000200 */
[----:B------:R-:W-:-:S03]  /*62d0*/  ISETP.NE.U32.AND P3, PT, R29, RZ, PT ;  /* 0x000000ff1d00720c */ /* 0x000fc60003f65070 */
[----:B------:R-:W-:Y:S03]  /*62e0*/  LDSM.16.M88.4 R88, [R28+0x11000] ;  /* 0x011000001c58783b */ /* 0x000fe60000000200 */
[----:B------:R-:W-:Y:S01]  /*62f0*/  HMMA.1688.F32.TF32 R108, R76, R32, R108 ;  /* 0x000000204c6c723c */ /* 0x000fe2000008106c */
[----:B------:R1:W-:Y:S04]  /*6300*/  LDSM.16.M88.4 R92, [R28+0x11800] ;  /* 0x011800001c5c783b */ /* 0x0003e80000000200 */
[----:B------:R-:W-:Y:S03]  /*6310*/  LDS R76, [R244+0x2080] ;  /* 0x00208000f44c7984 */ /* 0x000fe60000000800 */
[----:B------:R-:W-:Y:S01]  /*6320*/  HMMA.1688.F32.TF32 R116, R72, R40, R116 ;  /* 0x000000284874723c */ /* 0x000fe20000081074 */
[----:B------:R-:W-:Y:S01]  /*6330*/  LDS R78, [R244+0x2880] ;  /* 0x00288000f44e7984 */ /* 0x000fe20000000800 */
[----:B-1----:R-:W-:-:S02]  /*6340*/  SEL R28, RZ, 0x4, !P1 ;  /* 0x00000004ff1c7807 */ /* 0x002fc40004800000 */
[----:B------:R-:W-:Y:S01]  /*6350*/  ISETP.GT.AND P1, PT, R226, 0x8, PT ;  /* 0x00000008e200780c */ /* 0x000fe20003f24270 */
[----:B------:R-:W-:Y:S01]  /*6360*/  LDS R77, [R243+0x2080] ;  /* 0x00208000f34d7984 */ /* 0x000fe20000000800 */
[----:B------:R-:W-:Y:S02]  /*6370*/  SEL R28, R28, RZ, !P0 ;  /* 0x000000ff1c1c7207 */ /* 0x000fe40004000000 */
[C---:B------:R-:W-:Y:S01]  /*6380*/  HMMA.1688.F32.TF32 R120, R72.reuse, R36, R120 ;  /* 0x000000244878723c */ /* 0x040fe20000081078 */
[----:B------:R-:W-:Y:S04]  /*6390*/  LDS R79, [R243+0x2880] ;  /* 0x00288000f34f7984 */ /* 0x000fe80000000800 */
[----:B------:R-:W-:Y:S03]  /*63a0*/  LDS R40, [R244+0x3000] ;  /* 0x00300000f4287984 */ /* 0x000fe60000000800 */
[----:B------:R-:W-:Y:S01]  /*63b0*/  HMMA.1688.F32.TF32 R124, R72, R32, R124 ;  /* 0x00000020487c723c */ /* 0x000fe2000008107c */
[----:B------:R-:W-:Y:S04]  /*63c0*/  LDS R72, [R244+0x2000] ;  /* 0x00200000f4487984 */ /* 0x000fe80000000800 */
[----:B------:R-:W-:Y:S03]  /*63d0*/  LDS R74, [R244+0x2800] ;  /* 0x00280000f44a7984 */ /* 0x000fe60000000800 */
[-C--:B----4-:R-:W-:Y:S01]  /*63e0*/  HMMA.1688.F32.TF32 R112, R144, R30.reuse, R112 ;  /* 0x0000001e9070723c */ /* 0x090fe20000081070 */
[----:B------:R-:W-:Y:S04]  /*63f0*/  LDS R73, [R243+0x2000] ;  /* 0x00200000f3497984 */ /* 0x000fe80000000800 */
[----:B------:R-:W1:Y:S03]  /*6400*/  LDS R75, [R243+0x2800] ;  /* 0x00280000f34b7984 */ /* 0x000e660000000800 */
[-C--:B--2---:R-:W-:Y:S01]  /*6410*/  HMMA.1688.F32.TF32 R128, R140, R30.reuse, R128 ;  /* 0x0000001e8c80723c */ /* 0x084fe20000081080 */
[----:B------:R-:W-:Y:S04]  /*6420*/  LDS R36, [R244+0x3080] ;  /* 0x00308000f4247984 */ /* 0x000fe80000000800 */
[----:B------:R-:W-:Y:S03]  /*6430*/  LDS R32, [R244+0x3180] ;  /* 0x00318000f4207984 */ /* 0x000fe60000000800 */
[-C--:B---3--:R-:W-:Y:S01]  /*6440*/  HMMA.1688.F32.TF32 R44, R64, R30.reuse, R44 ;  /* 0x0000001e402c723c */ /* 0x088fe2000008102c */
[----:B------:R-:W-:Y:S04]  /*6450*/  LDS R41, [R243+0x3000] ;  /* 0x00300000f3297984 */ /* 0x000fe80000000800 */
[----:B------:R-:W-:Y:S03]  /*6460*/  LDS R37, [R243+0x3080] ;  /* 0x00308000f3257984 */ /* 0x000fe60000000800 */
[----:B------:R-:W-:Y:S01]  /*6470*/  HMMA.1688.F32.TF32 R60, R68, R30, R60 ;  /* 0x0000001e443c723c */ /* 0x000fe2000008103c */
[----:B------:R-:W-:Y:S04]  /*6480*/  LDS R29, [R243+0x3100] ;  /* 0x00310000f31d7984 */ /* 0x000fe80000000800 */
[----:B------:R-:W-:Y:S02]  /*6490*/  LDS R31, [R243+0x3900] ;  /* 0x00390000f31f7984 */ /* 0x000fe40000000800 */
[----:B------:R-:W-:Y:S01]  /*64a0*/  SEL R30, RZ, 0x4, !P1 ;  /* 0x00000004ff1e7807 */ /* 0x000fe20004800000 */
[----:B------:R-:W-:Y:S01]  /*64b0*/  HMMA.1688.F32.TF32 R96, R144, R42, R96 ;  /* 0x0000002a9060723c */ /* 0x000fe20000081060 */
[----:B------:R-:W-:Y:S01]  /*64c0*/  ISETP.NE.U32.AND P1, PT, R28, RZ, PT ;  /* 0x000000ff1c00720c */ /* 0x000fe20003f25070 */
[----:B------:R-:W-:Y:S01]  /*64d0*/  LDS R33, [R243+0x3180] ;  /* 0x00318000f3217984 */ /* 0x000fe20000000800 */
[----:B------:R-:W-:-:S02]  /*64e0*/  SEL R28, RZ, 0x4, !P2 ;  /* 0x00000004ff1c7807 */ /* 0x000fc40005000000 */
[----:B------:R-:W-:Y:S02]  /*64f0*/  SEL R30, R30, RZ, !P0 ;  /* 0x000000ff1e1e7207 */ /* 0x000fe40004000000 */
[----:B------:R-:W-:Y:S01]  /*6500*/  SEL R28, R28, RZ, !P0 ;  /* 0x000000ff1c1c7207 */ /* 0x000fe20004000000 */
[----:B------:R-:W-:Y:S01]  /*6510*/  HMMA.1688.F32.TF32 R104, R144, R38, R104 ;  /* 0x000000269068723c */ /* 0x000fe20000081068 */
[----:B------:R-:W-:Y:S02]  /*6520*/  ISETP.NE.U32.AND P5, PT, R30, RZ, PT ;  /* 0x000000ff1e00720c */ /* 0x000fe40003fa5070 */
[----:B------:R-:W-:Y:S01]  /*6530*/  ISETP.NE.U32.AND P4, PT, R28, RZ, PT ;  /* 0x000000ff1c00720c */ /* 0x000fe20003f85070 */
[----:B------:R-:W-:Y:S01]  /*6540*/  LDS R30, [R244+0x3900] ;  /* 0x00390000f41e7984 */ /* 0x000fe20000000800 */
[----:B------:R-:W-:-:S03]  /*6550*/  ISETP.GT.AND P2, PT, R223, 0x3, PT ;  /* 0x00000003df00780c */ /* 0x000fc60003f44270 */
[----:B------:R-:W-:Y:S01]  /*6560*/  HMMA.1688.F32.TF32 R108, R144, R34, R108 ;  /* 0x00000022906c723c */ /* 0x000fe2000008106c */
[----:B------:R-:W-:Y:S01]  /*6570*/  LDS R28, [R244+0x3100] ;  /* 0x00310000f41c7984 */ /* 0x000fe20000000800 */
[----:B------:R-:W-:Y:S02]  /*6580*/  SEL R223, R223, RZ, !P2 ;  /* 0x000000ffdfdf7207 */ /* 0x000fe40005000000 */
[----:B------:R-:W-:-:S04]  /*6590*/  ISETP.GT.AND P2, PT, R226, 0x14, PT ;  /* 0x00000014e200780c */ /* 0x000fc80003f44270 */
[C---:B------:R-:W-:Y:S08]  /*65a0*/  HMMA.1688.F32.TF32 R116, R140.reuse, R42, R116 ;  /* 0x0000002a8c74723c */ /* 0x040ff00000081074 */
[C---:B------:R-:W-:Y:S08]  /*65b0*/  HMMA.1688.F32.TF32 R120, R140.reuse, R38, R120 ;  /* 0x000000268c78723c */ /* 0x040ff00000081078 */
[----:B------:R-:W-:Y:S08]  /*65c0*/  HMMA.1688.F32.TF32 R124, R140, R34, R124 ;  /* 0x000000228c7c723c */ /* 0x000ff0000008107c */
[C---:B------:R-:W-:Y:S08]  /*65d0*/  HMMA.1688.F32.TF32 R132, R64.reuse, R42, R132 ;  /* 0x0000002a4084723c */ /* 0x040ff00000081084 */
[C---:B------:R-:W-:Y:S08]  /*65e0*/  HMMA.1688.F32.TF32 R136, R64.reuse, R38, R136 ;  /* 0x000000264088723c */ /* 0x040ff00000081088 */
[----:B------:R-:W-:Y:S01]  /*65f0*/  HMMA.1688.F32.TF32 R100, R64, R34, R100 ;  /* 0x000000224064723c */ /* 0x000fe20000081064 */
[----:B------:R-:W-:Y:S04]  /*6600*/  LDS R64, [R244+0x2180] ;  /* 0x00218000f4407984 */ /* 0x000fe80000000800 */
[----:B------:R-:W-:Y:S03]  /*6610*/  LDS R66, [R244+0x2980] ;  /* 0x00298000f4427984 */ /* 0x000fe60000000800 */
[C---:B------:R-:W-:Y:S01]  /*6620*/  HMMA.1688.F32.TF32 R48, R68.reuse, R42, R48 ;  /* 0x0000002a4430723c */ /* 0x040fe20000081030 */
[----:B------:R-:W-:Y:S04]  /*6630*/  LDS R42, [R244+0x3800] ;  /* 0x00380000f42a7984 */ /* 0x000fe80000000800 */
[----:B------:R-:W-:Y:S03]  /*6640*/  LDS R65, [R243+0x2180] ;  /* 0x00218000f3417984 */ /* 0x000fe60000000800 */
[C---:B------:R-:W-:Y:S01]  /*6650*/  HMMA.1688.F32.TF32 R52, R68.reuse, R38, R52 ;  /* 0x000000264434723c */ /* 0x040fe20000081034 */
[----:B------:R-:W-:Y:S04]  /*6660*/  LDS R38, [R244+0x3880] ;  /* 0x00388000f4267984 */ /* 0x000fe80000000800 */
[----:B------:R-:W-:Y:S03]  /*6670*/  LDS R67, [R243+0x2980] ;  /* 0x00298000f3437984 */ /* 0x000fe60000000800 */
[----:B------:R-:W-:Y:S01]  /*6680*/  HMMA.1688.F32.TF32 R56, R68, R34, R56 ;  /* 0x000000224438723c */ /* 0x000fe20000081038 */
[----:B------:R-:W-:Y:S04]  /*6690*/  LDS R68, [R244+0x2100] ;  /* 0x00210000f4447984 */ /* 0x000fe80000000800 */
[----:B------:R-:W-:Y:S03]  /*66a0*/  LDS R70, [R244+0x2900] ;  /* 0x00290000f4467984 */ /* 0x000fe60000000800 */
[C---:B-1----:R-:W-:Y:S01]  /*66b0*/  HMMA.1688.F32.TF32 R96, R72.reuse, R80, R96 ;  /* 0x000000504860723c */ /* 0x042fe20000081060 */
[----:B------:R-:W-:Y:S04]  /*66c0*/  LDS R69, [R243+0x2100] ;  /* 0x00210000f3457984 */ /* 0x000fe80000000800 */
[----:B------:R-:W1:Y:S03]  /*66d0*/  LDS R71, [R243+0x2900] ;  /* 0x00290000f3477984 */ /* 0x000e660000000800 */
[C---:B------:R-:W-:Y:S01]  /*66e0*/  HMMA.1688.F32.TF32 R104, R72.reuse, R84, R104 ;  /* 0x000000544868723c */ /* 0x040fe20000081068 */
[----:B------:R-:W-:Y:S04]  /*66f0*/  LDS R34, [R244+0x3980] ;  /* 0x00398000f4227984 */ /* 0x000fe80000000800 */
[----:B------:R-:W2:Y:S03]  /*6700*/  LDS R43, [R243+0x3800] ;  /* 0x00380000f32b7984 */ /* 0x000ea60000000800 */
[C---:B------:R-:W-:Y:S01]  /*6710*/  HMMA.1688.F32.TF32 R108, R72.reuse, R88, R108 ;  /* 0x00000058486c723c */ /* 0x040fe2000008106c */
[----:B------:R-:W3:Y:S04]  /*6720*/  LDS R39, [R243+0x3880] ;  /* 0x00388000f3277984 */ /* 0x000ee80000000800 */
[----:B------:R-:W4:Y:S03]  /*6730*/  LDS R35, [R243+0x3980] ;  /* 0x00398000f3237984 */ /* 0x000f260000000800 */
[----:B------:R-:W-:Y:S07]  /*6740*/  HMMA.1688.F32.TF32 R112, R72, R92, R112 ;  /* 0x0000005c4870723c */ /* 0x000fee0000081070 */
[----:B------:R-:W-:Y:S01]  /*6750*/  IADD3 R72, P6, R241, UR5, RZ ;  /* 0x00000005f1487c10 */ /* 0x000fe2000ffde0ff */
[----:B------:R-:W-:Y:S01]  /*6760*/  HMMA.1688.F32.TF32 R116, R76, R80, R116 ;  /* 0x000000504c74723c */ /* 0x000fe20000081074 */
[----:B------:R-:W-:-:S02]  /*6770*/  IMAD R75, R223, 0x4000, R238 ;  /* 0x00004000df4b7824 */ /* 0x000fc400078e02ee */
[----:B------:R-:W-:Y:S01]  /*6780*/  IADD3.X R73, R0, UR6, RZ, P6, !PT ;  /* 0x0000000600497c10 */ /* 0x000fe2000b7fe4ff */
[----:B------:R-:W-:Y:S01]  /*6790*/  BAR.SYNC.DEFER_BLOCKING 0x0 ;  /* 0x0000000000007b1d */ /* 0x000fe20000010000 */
[----:B------:R-:W-:-:S03]  /*67a0*/  ISETP.GT.AND P6, PT, R226, 0x10, PT ;  /* 0x00000010e200780c */ /* 0x000fc60003fc4270 */
[----:B------:R-:W-:Y:S01]  /*67b0*/  HMMA.1688.F32.TF32 R120, R76, R84, R120 ;  /* 0x000000544c78723c */ /* 0x000fe20000081078 */
[----:B------:R-:W-:Y:S02]  /*67c0*/  SEL R74, RZ, 0x4, !P6 ;  /* 0x00000004ff4a7807 */ /* 0x000fe40007000000 */
[----:B------:R-:W-:Y:S02]  /*67d0*/  ISETP.GT.AND P6, PT, R226, 0x18, PT ;  /* 0x00000018e200780c */ /* 0x000fe40003fc4270 */
[----:B------:R-:W-:-:S03]  /*67e0*/  SEL R74, R74, RZ, !P0 ;  /* 0x000000ff4a4a7207 */ /* 0x000fc60004000000 */
[C---:B------:R-:W-:Y:S08]  /*67f0*/  HMMA.1688.F32.TF32 R124, R76.reuse, R88, R124 ;  /* 0x000000584c7c723c */ /* 0x040ff0000008107c */
[----:B------:R-:W-:Y:S01]  /*6800*/  HMMA.1688.F32.TF32 R128, R76, R92, R128 ;  /* 0x0000005c4c80723c */ /* 0x000fe20000081080 */
[----:B------:R-:W-:Y:S01]  /*6810*/  @!PT LDS RZ, [RZ] ;  /* 0x00000000fffff984 */ /* 0x000fe20000000800 */
[----:B------:R-:W-:Y:S01]  /*6820*/  @!PT LDS RZ, [RZ] ;  /* 0x00000000fffff984 */ /* 0x000fe20000000800 */
[----:B------:R-:W-:Y:S01]  /*6830*/  @!PT LDS RZ, [RZ] ;  /* 0x00000000fffff984 */ /* 0x000fe20000000800 */
[----:B------:R5:W-:Y:S01]  /*6840*/  LDGSTS.E [R75], [R72.64], P1 ;  /* 0x00000000484b7fae */ /* 0x000be20008921848 */
[----:B------:R-:W-:-:S05]  /*6850*/  IADD3 R140, P1, R11, UR5, RZ ;  /* 0x000000050b8c7c10 */ /* 0x000fca000ff3e0ff */
[----:B------:R-:W-:Y:S01]  /*6860*/  SEL R76, RZ, 0x4, !P2 ;  /* 0x00000004ff4c7807 */ /* 0x000fe20005000000 */
[C---:B-1----:R-:W-:Y:S01]  /*6870*/  HMMA.1688.F32.TF32 R132, R68.reuse, R80, R132 ;  /* 0x000000504484723c */ /* 0x042fe20000081084 */
[----:B------:R-:W-:Y:S02]  /*6880*/  IADD3 R142, P2, R19, UR5, RZ ;  /* 0x00000005138e7c10 */ /* 0x000fe4000ff5e0ff */
[----:B------:R-:W-:Y:S02]  /*6890*/  SEL R76, R76, RZ, !P0 ;  /* 0x000000ff4c4c7207 */ /* 0x000fe40004000000 */
[----:B------:R-:W-:Y:S02]  /*68a0*/  IADD3.X R143, R18, UR6, RZ, P2, !PT ;  /* 0x00000006128f7c10 */ /* 0x000fe400097fe4ff */
[----:B------:R-:W-:Y:S01]  /*68b0*/  IADD3.X R141, R10, UR6, RZ, P1, !PT ;  /* 0x000000060a8d7c10 */ /* 0x000fe20008ffe4ff */
[----:B------:R-:W-:Y:S01]  /*68c0*/  HMMA.1688.F32.TF32 R136, R68, R84, R136 ;  /* 0x000000544488723c */ /* 0x000fe20000081088 */
[----:B-----5:R-:W-:Y:S01]  /*68d0*/  SEL R72, RZ, 0x4, !P6 ;  /* 0x00000004ff487807 */ /* 0x020fe20007000000 */
[----:B------:R1:W-:Y:S01]  /*68e0*/  LDGSTS.E [R75+0x800], [R142.64], P3 ;  /* 0x008000008e4b7fae */ /* 0x0003e20009921848 */
[----:B------:R-:W-:-:S02]  /*68f0*/  ISETP.NE.U32.AND P1, PT, R76, RZ, PT ;  /* 0x000000ff4c00720c */ /* 0x000fc40003f25070 */
[----:B------:R-:W-:Y:S01]  /*6900*/  IADD3 R76, P3, R3, UR5, RZ ;  /* 0x00000005034c7c10 */ /* 0x000fe2000ff7e0ff */
[----:B------:R1:W-:Y:S01]  /*6910*/  LDGSTS.E [R75+0x1000], [R140.64], P5 ;  /* 0x010000008c4b7fae */ /* 0x0003e2000a921848 */
[----:B------:R-:W-:Y:S01]  /*6920*/  SEL R72, R72, RZ, !P0 ;  /* 0x000000ff48487207 */ /* 0x000fe20004000000 */
[C---:B------:R-:W-:Y:S01]  /*6930*/  HMMA.1688.F32.TF32 R100, R68.reuse, R88, R100 ;  /* 0x000000584464723c */ /* 0x040fe20000081064 */
[----:B------:R-:W-:Y:S02]  /*6940*/  ISETP.GT.AND P6, PT, R226, 0x1c, PT ;  /* 0x0000001ce200780c */ /* 0x000fe40003fc4270 */
[----:B------:R-:W-:Y:S02]  /*6950*/  IADD3.X R77, R2, UR6, RZ, P3, !PT ;  /* 0x00000006024d7c10 */ /* 0x000fe40009ffe4ff */
[----:B------:R-:W-:Y:S02]  /*6960*/  ISETP.NE.U32.AND P3, PT, R72, RZ, PT ;  /* 0x000000ff4800720c */ /* 0x000fe40003f65070 */
[----:B------:R-:W-:Y:S01]  /*6970*/  SEL R72, RZ, 0x4, !P6 ;  /* 0x00000004ff487807 */ /* 0x000fe20007000000 */
[----:B------:R5:W-:Y:S01]  /*6980*/  LDGSTS.E [R75+0x1800], [R76.64], P4 ;  /* 0x018000004c4b7fae */ /* 0x000be2000a121848 */
[----:B------:R-:W-:Y:S01]  /*6990*/  ISETP.GT.AND P5, PT, R226, 0x1, PT ;  /* 0x00000001e200780c */ /* 0x000fe20003fa4270 */
[----:B------:R-:W-:Y:S01]  /*69a0*/  HMMA.1688.F32.TF32 R44, R68, R92, R44 ;  /* 0x0000005c442c723c */ /* 0x000fe2000008102c */
[----:B------:R-:W-:-:S02]  /*69b0*/  SEL R72, R72, RZ, !P0 ;  /* 0x000000ff48487207 */ /* 0x000fc40004000000 */
[----:B------:R-:W-:Y:S02]  /*69c0*/  ISETP.NE.U32.AND P2, PT, R74, RZ, PT ;  /* 0x000000ff4a00720c */ /* 0x000fe40003f45070 */
[----:B------:R-:W-:Y:S02]  /*69d0*/  ISETP.NE.U32.AND P4, PT, R72, RZ, PT ;  /* 0x000000ff4800720c */ /* 0x000fe40003f85070 */
[----:B------:R-:W-:Y:S01]  /*69e0*/  IADD3 R78, P6, R152, UR5, RZ ;  /* 0x00000005984e7c10 */ /* 0x000fe2000ffde0ff */
[----:B------:R-:W-:Y:S01]  /*69f0*/  HMMA.1688.F32.TF32 R48, R64, R80, R48 ;  /* 0x000000504030723c */ /* 0x000fe20000081030 */
[----:B------:R-:W-:Y:S02]  /*6a00*/  SEL R72, RZ, 0x4, !P5 ;  /* 0x00000004ff487807 */ /* 0x000fe40006800000 */
[----:B------:R-:W-:Y:S02]  /*6a10*/  ISETP.GT.AND P5, PT, R226, 0x5, PT ;  /* 0x00000005e200780c */ /* 0x000fe40003fa4270 */
[----:B------:R-:W-:-:S02]  /*6a20*/  IADD3.X R79, R153, UR6, RZ, P6, !PT ;  /* 0x00000006994f7c10 */ /* 0x000fc4000b7fe4ff */
[----:B------:R-:W-:Y:S01]  /*6a30*/  SEL R73, R72, RZ, !P0 ;  /* 0x000000ff48497207 */ /* 0x000fe20004000000 */
[C---:B------:R-:W-:Y:S01]  /*6a40*/  HMMA.1688.F32.TF32 R52, R64.reuse, R84, R52 ;  /* 0x000000544034723c */ /* 0x040fe20000081034 */
[----:B------:R-:W-:Y:S01]  /*6a50*/  IADD3 R72, P6, R160, UR5, RZ ;  /* 0x00000005a0487c10 */ /* 0x000fe2000ffde0ff */
[----:B------:R1:W-:Y:S01]  /*6a60*/  LDGSTS.E [R75+0x2000], [R78.64], P2 ;  /* 0x020000004e4b7fae */ /* 0x0003e20009121848 */
[----:B------:R-:W-:Y:S02]  /*6a70*/  SEL R74, RZ, 0x4, !P5 ;  /* 0x00000004ff4a7807 */ /* 0x000fe40006800000 */
[----:B------:R-:W-:Y:S02]  /*6a80*/  ISETP.NE.U32.AND P5, PT, R73, RZ, PT ;  /* 0x000000ff4900720c */ /* 0x000fe40003fa5070 */
[----:B------:R-:W-:Y:S01]  /*6a90*/  IADD3.X R73, R161, UR6, RZ, P6, !PT ;  /* 0x00000006a1497c10 */ /* 0x000fe2000b7fe4ff */
[----:B------:R-:W-:Y:S01]  /*6aa0*/  HMMA.1688.F32.TF32 R56, R64, R88, R56 ;  /* 0x000000584038723c */ /* 0x000fe20000081038 */
[----:B------:R-:W-:-:S02]  /*6ab0*/  ISETP.GT.AND P6, PT, R226, 0x9, PT ;  /* 0x00000009e200780c */ /* 0x000fc40003fc4270 */
[----:B-----5:R-:W-:Y:S01]  /*6ac0*/  IADD3 R76, P2, R168, UR5, RZ ;  /* 0x00000005a84c7c10 */ /* 0x020fe2000ff5e0ff */
[----:B------:R5:W-:Y:S01]  /*6ad0*/  LDGSTS.E [R75+0x2800], [R72.64], P1 ;  /* 0x02800000484b7fae */ /* 0x000be20008921848 */
[----:B------:R-:W-:Y:S02]  /*6ae0*/  SEL R68, RZ, 0x4, !P6 ;  /* 0x00000004ff447807 */ /* 0x000fe40007000000 */
[----:B------:R-:W-:Y:S01]  /*6af0*/  IADD3 R70, P6, R176, UR5, RZ ;  /* 0x00000005b0467c10 */ /* 0x000fe2000ffde0ff */
[----:B------:R-:W-:Y:S01]  /*6b00*/  HMMA.1688.F32.TF32 R60, R64, R92, R60 ;  /* 0x0000005c403c723c */ /* 0x000fe2000008103c */
[----:B------:R-:W-:Y:S02]  /*6b10*/  IADD3.X R77, R169, UR6, RZ, P2, !PT ;  /* 0x00000006a94d7c10 */ /* 0x000fe400097fe4ff */
[----:B------:R-:W-:Y:S02]  /*6b20*/  ISETP.GT.AND P1, PT, R226, 0xd, PT ;  /* 0x0000000de200780c */ /* 0x000fe40003f24270 */
[----:B------:R-:W-:Y:S01]  /*6b30*/  SEL R68, R68, RZ, !P0 ;  /* 0x000000ff44447207 */ /* 0x000fe20004000000 */
[----:B------:R1:W-:Y:S01]  /*6b40*/  LDGSTS.E [R75+0x3000], [R76.64], P3 ;  /* 0x030000004c4b7fae */ /* 0x0003e20009921848 */
[----:B------:R-:W-:Y:S01]  /*6b50*/  IADD3.X R71, R177, UR6, RZ, P6, !PT ;  /* 0x00000006b1477c10 */ /* 0x000fe2000b7fe4ff */
[----:B--2---:R-:W-:Y:S01]  /*6b60*/  HMMA.1688.F32.TF32 R96, R40, R82, R96 ;  /* 0x000000522860723c */ /* 0x004fe20000081060 */
[----:B------:R-:W-:-:S02]  /*6b70*/  ISETP.GT.AND P6, PT, R226, 0x11, PT ;  /* 0x00000011e200780c */ /* 0x000fc40003fc4270 */
[----:B------:R-:W-:Y:S01]  /*6b80*/  SEL R74, R74, RZ, !P0 ;  /* 0x000000ff4a4a7207 */ /* 0x000fe20004000000 */
[----:B------:R2:W-:Y:S01]  /*6b90*/  LDGSTS.E [R75+0x3800], [R70.64], P4 ;  /* 0x03800000464b7fae */ /* 0x0005e2000a121848 */
[----:B------:R-:W-:Y:S02]  /*6ba0*/  SEL R69, RZ, 0x4, !P1 ;  /* 0x00000004ff457807 */ /* 0x000fe40004800000 */
[----:B------:R-:W-:Y:S01]  /*6bb0*/  ISETP.NE.U32.AND P3, PT, R68, RZ, PT ;  /* 0x000000ff4400720c */ /* 0x000fe20003f65070 */
[----:B------:R-:W-:Y:S01]  /*6bc0*/  HMMA.1688.F32.TF32 R104, R40, R86, R104 ;  /* 0x000000562868723c */ /* 0x000fe20000081068 */
[----:B------:R-:W-:Y:S01]  /*6bd0*/  IADD3 R68, P1, R25, UR5, RZ ;  /* 0x0000000519447c10 */ /* 0x000fe2000ff3e0ff */
[----:B-1----:R-:W-:Y:S01]  /*6be0*/  IMAD R77, R223, 0x4000, R236 ;  /* 0x00004000df4d7824 */ /* 0x002fe200078e02ec */
[----:B-----5:R-:W-:Y:S02]  /*6bf0*/  SEL R72, RZ, 0x4, !P6 ;  /* 0x00000004ff487807 */ /* 0x020fe40007000000 */
[----:B------:R-:W-:-:S02]  /*6c00*/  IADD3 R78, P6, R17, UR5, RZ ;  /* 0x00000005114e7c10 */ /* 0x000fc4000ffde0ff */
[----:B------:R-:W-:Y:S01]  /*6c10*/  ISETP.NE.U32.AND P2, PT, R74, RZ, PT ;  /* 0x000000ff4a00720c */ /* 0x000fe20003f45070 */
[C---:B------:R-:W-:Y:S01]  /*6c20*/  HMMA.1688.F32.TF32 R108, R40.reuse, R90, R108 ;  /* 0x0000005a286c723c */ /* 0x040fe2000008106c */
[----:B------:R-:W-:Y:S02]  /*6c30*/  SEL R74, R69, RZ, !P0 ;  /* 0x000000ff454a7207 */ /* 0x000fe40004000000 */
[----:B------:R-:W-:Y:S02]  /*6c40*/  IADD3.X R69, R24, UR6, RZ, P1, !PT ;  /* 0x0000000618457c10 */ /* 0x000fe40008ffe4ff */
[----:B------:R-:W-:Y:S02]  /*6c50*/  ISETP.GT.AND P4, PT, R226, 0x15, PT ;  /* 0x00000015e200780c */ /* 0x000fe40003f84270 */
[----:B------:R-:W-:Y:S01]  /*6c60*/  SEL R72, R72, RZ, !P0 ;  /* 0x000000ff48487207 */ /* 0x000fe20004000000 */
[----:B------:R1:W-:Y:S01]  /*6c70*/  LDGSTS.E [R77+0x200], [R68.64], P5 ;  /* 0x00200000444d7fae */ /* 0x0003e2000a921848 */
[----:B------:R-:W-:Y:S01]  /*6c80*/  IADD3.X R79, R16, UR6, RZ, P6, !PT ;  /* 0x00000006104f7c10 */ /* 0x000fe2000b7fe4ff */
[----:B------:R-:W-:Y:S01]  /*6c90*/  HMMA.1688.F32.TF32 R112, R40, R94, R112 ;  /* 0x0000005e2870723c */ /* 0x000fe20000081070 */
[----:B------:R-:W-:-:S02]  /*6ca0*/  ISETP.GT.AND P6, PT, R226, 0x19, PT ;  /* 0x00000019e200780c */ /* 0x000fc40003fc4270 */
[----:B------:R-:W-:Y:S01]  /*6cb0*/  ISETP.NE.U32.AND P1, PT, R74, RZ, PT ;  /* 0x000000ff4a00720c */ /* 0x000fe20003f25070 */
[----:B------:R5:W-:Y:S01]  /*6cc0*/  LDGSTS.E [R77+0xa00], [R78.64], P2 ;  /* 0x00a000004e4d7fae */ /* 0x000be20009121848 */
[----:B------:R-:W-:Y:S02]  /*6cd0*/  SEL R73, RZ, 0x4, !P4 ;  /* 0x00000004ff497807 */ /* 0x000fe40006000000 */
[----:B------:R-:W-:Y:S01]  /*6ce0*/  ISETP.NE.U32.AND P4, PT, R72, RZ, PT ;  /* 0x000000ff4800720c */ /* 0x000fe20003f85070 */
[----:B---3--:R-:W-:Y:S01]  /*6cf0*/  HMMA.1688.F32.TF32 R116, R36, R82, R116 ;  /* 0x000000522474723c */ /* 0x008fe20000081074 */
[----:B------:R-:W-:Y:S02]  /*6d00*/  IADD3 R72, P5, R9, UR5, RZ ;  /* 0x0000000509487c10 */ /* 0x000fe4000ffbe0ff */
[----:B-1----:R-:W-:Y:S02]  /*6d10*/  SEL R69, RZ, 0x4, !P6 ;  /* 0x00000004ff457807 */ /* 0x002fe40007000000 */
[----:B------:R-:W-:-:S02]  /*6d20*/  IADD3 R68, P6, R26, UR5, RZ ;  /* 0x000000051a447c10 */ /* 0x000fc4000ffde0ff */
[----:B------:R-:W-:Y:S01]  /*6d30*/  SEL R74, R73, RZ, !P0 ;  /* 0x000000ff494a7207 */ /* 0x000fe20004000000 */
[C---:B------:R-:W-:Y:S01]  /*6d40*/  HMMA.1688.F32.TF32 R120, R36.reuse, R86, R120 ;  /* 0x000000562478723c */ /* 0x040fe20000081078 */
[----:B------:R-:W-:Y:S02]  /*6d50*/  IADD3.X R73, R8, UR6, RZ, P5, !PT ;  /* 0x0000000608497c10 */ /* 0x000fe4000affe4ff */
[----:B--2---:R-:W-:Y:S02]  /*6d60*/  SEL R70, R69, RZ, !P0 ;  /* 0x000000ff45467207 */ /* 0x004fe40004000000 */
[----:B------:R-:W-:Y:S01]  /*6d70*/  IADD3.X R69, R27, UR6, RZ, P6, !PT ;  /* 0x000000061b457c10 */ /* 0x000fe2000b7fe4ff */
[----:B------:R1:W-:Y:S01]  /*6d80*/  LDGSTS.E [R77+0x1200], [R72.64], P3 ;  /* 0x01200000484d7fae */ /* 0x0003e20009921848 */
[C---:B------:R-:W-:Y:S01]  /*6d90*/  ISETP.GT.AND P6, PT, R226.reuse, 0x2, PT ;  /* 0x00000002e200780c */ /* 0x040fe20003fc4270 */
[----:B------:R-:W-:Y:S01]  /*6da0*/  HMMA.1688.F32.TF32 R124, R36, R90, R124 ;  /* 0x0000005a247c723c */ /* 0x000fe2000008107c */
[----:B------:R-:W-:Y:S01]  /*6db0*/  ISETP.GT.AND P2, PT, R226, 0x1d, PT ;  /* 0x0000001de200780c */ /* 0x000fe20003f44270 */
[----:B------:R2:W-:Y:S01]  /*6dc0*/  LDGSTS.E [R77+0x1a00], [R68.64], P1 ;  /* 0x01a00000444d7fae */ /* 0x0005e20008921848 */
[----:B------:R-:W-:-:S02]  /*6dd0*/  ISETP.NE.U32.AND P5, PT, R74, RZ, PT ;  /* 0x000000ff4a00720c */ /* 0x000fc40003fa5070 */
[----:B------:R-:W-:Y:S02]  /*6de0*/  ISETP.NE.U32.AND P3, PT, R70, RZ, PT ;  /* 0x000000ff4600720c */ /* 0x000fe40003f65070 */
[----:B------:R-:W-:Y:S01]  /*6df0*/  SEL R75, RZ, 0x4, !P6 ;  /* 0x00000004ff4b7807 */ /* 0x000fe20007000000 */
[----:B------:R-:W-:Y:S01]  /*6e00*/  HMMA.1688.F32.TF32 R128, R36, R94, R128 ;  /* 0x0000005e2480723c */ /* 0x000fe20000081080 */
[----:B------:R-:W-:Y:S02]  /*6e10*/  SEL R70, RZ, 0x4, !P2 ;  /* 0x00000004ff467807 */ /* 0x000fe40005000000 */
[----:B------:R-:W-:Y:S02]  /*6e20*/  IADD3 R74, P1, R154, UR5, RZ ;  /* 0x000000059a4a7c10 */ /* 0x000fe4000ff3e0ff */
[----:B-1----:R-:W-:Y:S02]  /*6e30*/  SEL R72, R75, RZ, !P0 ;  /* 0x000000ff4b487207 */ /* 0x002fe40004000000 */
[----:B------:R-:W-:Y:S01]  /*6e40*/  SEL R71, R70, RZ, !P0 ;  /* 0x000000ff46477207 */ /* 0x000fe20004000000 */
[----:B------:R-:W-:Y:S01]  /*6e50*/  HMMA.1688.F32.TF32 R132, R28, R82, R132 ;  /* 0x000000521c84723c */ /* 0x000fe20000081084 */
[----:B------:R-:W-:-:S02]  /*6e60*/  IADD3.X R75, R155, UR6, RZ, P1, !PT ;  /* 0x000000069b4b7c10 */ /* 0x000fc40008ffe4ff */
[----:B------:R-:W-:Y:S02]  /*6e70*/  IADD3 R70, P2, R162, UR5, RZ ;  /* 0x00000005a2467c10 */ /* 0x000fe4000ff5e0ff */
[----:B------:R-:W-:Y:S01]  /*6e80*/  ISETP.NE.U32.AND P1, PT, R71, RZ, PT ;  /* 0x000000ff4700720c */ /* 0x000fe20003f25070 */
[----:B------:R5:W-:Y:S01]  /*6e90*/  LDGSTS.E [R77+0x2200], [R74.64], P4 ;  /* 0x022000004a4d7fae */ /* 0x000be2000a121848 */
[C---:B------:R-:W-:Y:S01]  /*6ea0*/  ISETP.GT.AND P6, PT, R226.reuse, 0x6, PT ;  /* 0x00000006e200780c */ /* 0x040fe20003fc4270 */
[C---:B------:R-:W-:Y:S01]  /*6eb0*/  HMMA.1688.F32.TF32 R136, R28.reuse, R86, R136 ;  /* 0x000000561c88723c */ /* 0x040fe20000081088 */
[----:B------:R-:W-:Y:S02]  /*6ec0*/  IADD3.X R71, R163, UR6, RZ, P2, !PT ;  /* 0x00000006a3477c10 */ /* 0x000fe400097fe4ff */
[C---:B------:R-:W-:Y:S02]  /*6ed0*/  ISETP.GT.AND P4, PT, R226.reuse, 0xa, PT ;  /* 0x0000000ae200780c */ /* 0x040fe40003f84270 */
[----:B------:R-:W-:Y:S01]  /*6ee0*/  SEL R65, RZ, 0x4, !P6 ;  /* 0x00000004ff417807 */ /* 0x000fe20007000000 */
[----:B------:R1:W-:Y:S01]  /*6ef0*/  LDGSTS.E [R77+0x2a00], [R70.64], P5 ;  /* 0x02a00000464d7fae */ /* 0x0003e2000a921848 */
[----:B------:R-:W-:Y:S01]  /*6f00*/  ISETP.GT.AND P6, PT, R226, 0xe, PT ;  /* 0x0000000ee200780c */ /* 0x000fe20003fc4270 */
[----:B------:R-:W-:Y:S01]  /*6f10*/  HMMA.1688.F32.TF32 R100, R28, R90, R100 ;  /* 0x0000005a1c64723c */ /* 0x000fe20000081064 */
[----:B--2---:R-:W-:-:S02]  /*6f20*/  SEL R68, RZ, 0x4, !P4 ;  /* 0x00000004ff447807 */ /* 0x004fc40006000000 */
[----:B------:R-:W-:Y:S02]  /*6f30*/  IADD3 R66, P5, R170, UR5, RZ ;  /* 0x00000005aa427c10 */ /* 0x000fe4000ffbe0ff */
[----:B------:R-:W-:Y:S02]  /*6f40*/  SEL R65, R65, RZ, !P0 ;  /* 0x000000ff41417207 */ /* 0x000fe40004000000 */
[----:B------:R-:W-:Y:S01]  /*6f50*/  IADD3 R64, P4, R178, UR5, RZ ;  /* 0x00000005b2407c10 */ /* 0x000fe2000ff9e0ff */
[----:B------:R-:W-:Y:S01]  /*6f60*/  HMMA.1688.F32.TF32 R44, R28, R94, R44 ;  /* 0x0000005e1c2c723c */ /* 0x000fe2000008102c */
[----:B------:R-:W-:Y:S01]  /*6f70*/  SEL R68, R68, RZ, !P0 ;  /* 0x000000ff44447207 */ /* 0x000fe20004000000 */
[----:B-1----:R-:W-:Y:S01]  /*6f80*/  IMAD R71, R223, 0x4000, R234 ;  /* 0x00004000df477824 */ /* 0x002fe200078e02ea */
[----:B------:R-:W-:Y:S02]  /*6f90*/  SEL R69, RZ, 0x4, !P6 ;  /* 0x00000004ff457807 */ /* 0x000fe40007000000 */
[----:B------:R-:W-:-:S02]  /*6fa0*/  IADD3.X R67, R171, UR6, RZ, P5, !PT ;  /* 0x00000006ab437c10 */ /* 0x000fc4000affe4ff */
[----:B------:R-:W-:Y:S01]  /*6fb0*/  ISETP.NE.U32.AND P5, PT, R65, RZ, PT ;  /* 0x000000ff4100720c */ /* 0x000fe20003fa5070 */
[C---:B----4-:R-:W-:Y:S01]  /*6fc0*/  HMMA.1688.F32.TF32 R48, R32.reuse, R82, R48 ;  /* 0x000000522030723c */ /* 0x050fe20000081030 */
[----:B------:R-:W-:Y:S01]  /*6fd0*/  IADD3.X R65, R179, UR6, RZ, P4, !PT ;  /* 0x00000006b3417c10 */ /* 0x000fe2000a7fe4ff */
[----:B------:R1:W-:Y:S01]  /*6fe0*/  LDGSTS.E [R77+0x3200], [R66.64], P3 ;  /* 0x03200000424d7fae */ /* 0x0003e20009921848 */
[----:B------:R-:W-:Y:S02]  /*6ff0*/  ISETP.NE.U32.AND P4, PT, R68, RZ, PT ;  /* 0x000000ff4400720c */ /* 0x000fe40003f85070 */
[----:B------:R-:W-:Y:S01]  /*7000*/  SEL R69, R69, RZ, !P0 ;  /* 0x000000ff45457207 */ /* 0x000fe20004000000 */
[----:B------:R2:W-:Y:S01]  /*7010*/  LDGSTS.E [R77+0x3a00], [R64.64], P1 ;  /* 0x03a00000404d7fae */ /* 0x0005e20008921848 */
[----:B------:R-:W-:Y:S01]  /*7020*/  IADD3 R68, P6, R23, UR5, RZ ;  /* 0x0000000517447c10 */ /* 0x000fe2000ffde0ff */
[----:B------:R-:W-:Y:S01]  /*7030*/  HMMA.1688.F32.TF32 R52, R32, R86, R52 ;  /* 0x000000562034723c */ /* 0x000fe20000081034 */
[----:B------:R-:W-:-:S02]  /*7040*/  ISETP.NE.U32.AND P3, PT, R69, RZ, PT ;  /* 0x000000ff4500720c */ /* 0x000fc40003f65070 */
[----:B------:R-:W-:Y:S02]  /*7050*/  IADD3.X R69, R22, UR6, RZ, P6, !PT ;  /* 0x0000000616457c10 */ /* 0x000fe4000b7fe4ff */
[----:B------:R-:W-:Y:S02]  /*7060*/  ISETP.GT.AND P6, PT, R226, 0x16, PT ;  /* 0x00000016e200780c */ /* 0x000fe40003fc4270 */
[----:B------:R-:W-:Y:S01]  /*7070*/  ISETP.NE.U32.AND P2, PT, R72, RZ, PT ;  /* 0x000000ff4800720c */ /* 0x000fe20003f45070 */
[----:B------:R-:W-:Y:S01]  /*7080*/  HMMA.1688.F32.TF32 R56, R32, R90, R56 ;  /* 0x0000005a2038723c */ /* 0x000fe20000081038 */
[----:B------:R-:W-:Y:S02]  /*7090*/  SEL R41, RZ, 0x4, !P6 ;  /* 0x00000004ff297807 */ /* 0x000fe40007000000 */
[----:B--2---:R-:W-:Y:S02]  /*70a0*/  IADD3 R64, P6, R7, UR5, RZ ;  /* 0x0000000507407c10 */ /* 0x004fe4000ffde0ff */
[----:B------:R-:W-:-:S02]  /*70b0*/  ISETP.GT.AND P1, PT, R226, 0x12, PT ;  /* 0x00000012e200780c */ /* 0x000fc40003f24270 */
[----:B------:R-:W-:Y:S01]  /*70c0*/  IADD3.X R65, R6, UR6, RZ, P6, !PT ;  /* 0x0000000606417c10 */ /* 0x000fe2000b7fe4ff */
[----:B------:R-:W-:Y:S01]  /*70d0*/  HMMA.1688.F32.TF32 R60, R32, R94, R60 ;  /* 0x0000005e203c723c */ /* 0x000fe2000008103c */
[C---:B------:R-:W-:Y:S02]  /*70e0*/  ISETP.GT.AND P6, PT, R226.reuse, 0x1a, PT ;  /* 0x0000001ae200780c */ /* 0x040fe40003fc4270 */
[----:B------:R-:W-:Y:S01]  /*70f0*/  SEL R40, RZ, 0x4, !P1 ;  /* 0x00000004ff287807 */ /* 0x000fe20004800000 */
[----:B------:R2:W-:Y:S01]  /*7100*/  LDGSTS.E [R71+0x400], [R68.64], P2 ;  /* 0x0040000044477fae */ /* 0x0005e20009121848 */
[----:B-1----:R-:W-:Y:S02]  /*7110*/  IADD3 R66, P1, R15, UR5, RZ ;  /* 0x000000050f427c10 */ /* 0x002fe4000ff3e0ff */
[----:B------:R-:W-:Y:S02]  /*7120*/  SEL R43, RZ, 0x4, !P6 ;  /* 0x00000004ff2b7807 */ /* 0x000fe40007000000 */
[----:B------:R-:W-:-:S02]  /*7130*/  ISETP.GT.AND P6, PT, R226, 0x1e, PT ;  /* 0x0000001ee200780c */ /* 0x000fc40003fc4270 */
[----:B------:R-:W-:Y:S02]  /*7140*/  SEL R40, R40, RZ, !P0 ;  /* 0x000000ff28287207 */ /* 0x000fe40004000000 */
[----:B------:R-:W-:Y:S02]  /*7150*/  IADD3.X R67, R14, UR6, RZ, P1, !PT ;  /* 0x000000060e437c10 */ /* 0x000fe40008ffe4ff */
[----:B------:R-:W-:Y:S02]  /*7160*/  SEL R41, R41, RZ, !P0 ;  /* 0x000000ff29297207 */ /* 0x000fe40004000000 */
[----:B--2---:R-:W-:Y:S01]  /*7170*/  SEL R68, RZ, 0x4, !P6 ;  /* 0x00000004ff447807 */ /* 0x004fe20007000000 */
[----:B------:R5:W-:Y:S01]  /*7180*/  LDGSTS.E [R71+0xc00], [R66.64], P5 ;  /* 0x00c0000042477fae */ /* 0x000be2000a921848 */
[----:B------:R-:W-:Y:S02]  /*7190*/  ISETP.NE.U32.AND P1, PT, R40, RZ, PT ;  /* 0x000000ff2800720c */ /* 0x000fe40003f25070 */
[----:B------:R-:W-:Y:S01]  /*71a0*/  ISETP.GT.AND P6, PT, R226, 0x3, PT ;  /* 0x00000003e200780c */ /* 0x000fe20003fc4270 */
[----:B------:R1:W-:Y:S01]  /*71b0*/  LDGSTS.E [R71+0x1400], [R64.64], P4 ;  /* 0x0140000040477fae */ /* 0x0003e2000a121848 */
[----:B------:R-:W-:-:S02]  /*71c0*/  ISETP.NE.U32.AND P2, PT, R41, RZ, PT ;  /* 0x000000ff2900720c */ /* 0x000fc40003f45070 */
[----:B------:R-:W-:Y:S02]  /*71d0*/  IADD3 R40, P5, R148, UR5, RZ ;  /* 0x0000000594287c10 */ /* 0x000fe4000ffbe0ff */
[----:B------:R-:W-:Y:S02]  /*71e0*/  SEL R43, R43, RZ, !P0 ;  /* 0x000000ff2b2b7207 */ /* 0x000fe40004000000 */
[----:B------:R-:W-:Y:S02]  /*71f0*/  IADD3 R42, P4, R156, UR5, RZ ;  /* 0x000000059c2a7c10 */ /* 0x000fe4000ff9e0ff */
[----:B------:R-:W-:Y:S02]  /*7200*/  IADD3.X R41, R149, UR6, RZ, P5, !PT ;  /* 0x0000000695297c10 */ /* 0x000fe4000affe4ff */
[----:B------:R-:W-:Y:S02]  /*7210*/  ISETP.NE.U32.AND P5, PT, R43, RZ, PT ;  /* 0x000000ff2b00720c */ /* 0x000fe40003fa5070 */
[----:B-1----:R-:W-:Y:S01]  /*7220*/  SEL R65, RZ, 0x4, !P6 ;  /* 0x00000004ff417807 */ /* 0x002fe20007000000 */
[----:B------:R1:W-:Y:S01]  /*7230*/  LDGSTS.E [R71+0x1c00], [R40.64], P3 ;  /* 0x01c0000028477fae */ /* 0x0003e20009921848 */
[----:B------:R-:W-:-:S02]  /*7240*/  IADD3 R64, P6, R164, UR5, RZ ;  /* 0x00000005a4407c10 */ /* 0x000fc4000ffde0ff */
[----:B------:R-:W-:Y:S02]  /*7250*/  IADD3.X R43, R157, UR6, RZ, P4, !PT ;  /* 0x000000069d2b7c10 */ /* 0x000fe4000a7fe4ff */
[----:B------:R-:W-:Y:S02]  /*7260*/  SEL R36, R65, RZ, !P0 ;  /* 0x000000ff41247207 */ /* 0x000fe40004000000 */
[----:B------:R-:W-:Y:S01]  /*7270*/  IADD3.X R65, R165, UR6, RZ, P6, !PT ;  /* 0x00000006a5417c10 */ /* 0x000fe2000b7fe4ff */
[----:B------:R2:W-:Y:S01]  /*7280*/  LDGSTS.E [R71+0x2400], [R42.64], P1 ;  /* 0x024000002a477fae */ /* 0x0005e20008921848 */
[----:B------:R-:W-:Y:S02]  /*7290*/  ISETP.GT.AND P1, PT, R226, 0xb, PT ;  /* 0x0000000be200780c */ /* 0x000fe40003f24270 */
[----:B------:R-:W-:Y:S01]  /*72a0*/  SEL R68, R68, RZ, !P0 ;  /* 0x000000ff44447207 */ /* 0x000fe20004000000 */
[----:B------:R3:W-:Y:S01]  /*72b0*/  LDGSTS.E [R71+0x2c00], [R64.64], P2 ;  /* 0x02c0000040477fae */ /* 0x0007e20009121848 */
[----:B------:R-:W-:-:S02]  /*72c0*/  ISETP.GT.AND P2, PT, R226, 0x7, PT ;  /* 0x00000007e200780c */ /* 0x000fc40003f44270 */
[----:B------:R-:W-:Y:S02]  /*72d0*/  SEL R39, RZ, 0x4, !P1 ;  /* 0x00000004ff277807 */ /* 0x000fe40004800000 */
[----:B------:R-:W-:Y:S02]  /*72e0*/  SEL R37, RZ, 0x4, !P2 ;  /* 0x00000004ff257807 */ /* 0x000fe40005000000 */
[----:B------:R-:W-:Y:S01]  /*72f0*/  IADD3 R38, P2, R172, UR5, RZ ;  /* 0x00000005ac267c10 */ /* 0x000fe2000ff5e0ff */
[----:B--2---:R-:W-:Y:S01]  /*7300*/  IMAD R43, R223, 0x4000, R232 ;  /* 0x00004000df2b7824 */ /* 0x004fe200078e02e8 */
[----:B------:R-:W-:Y:S02]  /*7310*/  ISETP.NE.U32.AND P3, PT, R36, RZ, PT ;  /* 0x000000ff2400720c */ /* 0x000fe40003f65070 */
[----:B------:R-:W-:Y:S01]  /*7320*/  SEL R37, R37, RZ, !P0 ;  /* 0x000000ff25257207 */ /* 0x000fe20004000000 */
[----:B---3--:R-:W-:Y:S01]  /*7330*/  IMAD R65, R223, 0x2000, R230 ;  /* 0x00002000df417824 */ /* 0x008fe200078e02e6 */
[----:B------:R-:W-:-:S02]  /*7340*/  ISETP.NE.U32.AND P4, PT, R68, RZ, PT ;  /* 0x000000ff4400720c */ /* 0x000fc40003f85070 */
[----:B------:R-:W-:Y:S02]  /*7350*/  IADD3 R36, P1, R180, UR5, RZ ;  /* 0x00000005b4247c10 */ /* 0x000fe4000ff3e0ff */
[----:B-1----:R-:W-:Y:S02]  /*7360*/  SEL R40, R39, RZ, !P0 ;  /* 0x000000ff27287207 */ /* 0x002fe40004000000 */
[----:B------:R-:W-:Y:S02]  /*7370*/  ISETP.GT.AND P6, PT, R226, 0xf, PT ;  /* 0x0000000fe200780c */ /* 0x000fe40003fc4270 */
[----:B------:R-:W-:Y:S02]  /*7380*/  IADD3.X R39, R173, UR6, RZ, P2, !PT ;  /* 0x00000006ad277c10 */ /* 0x000fe400097fe4ff */
[----:B------:R-:W-:Y:S02]  /*7390*/  ISETP.NE.U32.AND P2, PT, R37, RZ, PT ;  /* 0x000000ff2500720c */ /* 0x000fe40003f45070 */
[----:B------:R-:W-:Y:S01]  /*73a0*/  IADD3.X R37, R181, UR6, RZ, P1, !PT ;  /* 0x00000006b5257c10 */ /* 0x000fe20008ffe4ff */
[----:B------:R1:W-:Y:S01]  /*73b0*/  LDGSTS.E [R71+0x3400], [R38.64], P5 ;  /* 0x0340000026477fae */ /* 0x0003e2000a921848 */
[----:B------:R-:W-:-:S02]  /*73c0*/  ISETP.NE.U32.AND P1, PT, R40, RZ, PT ;  /* 0x000000ff2800720c */ /* 0x000fc40003f25070 */
[----:B------:R-:W-:Y:S01]  /*73d0*/  SEL R40, RZ, 0x4, !P6 ;  /* 0x00000004ff287807 */ /* 0x000fe20007000000 */
[----:B------:R2:W-:Y:S01]  /*73e0*/  LDGSTS.E [R71+0x3c00], [R36.64], P4 ;  /* 0x03c0000024477fae */ /* 0x0005e2000a121848 */
[----:B------:R-:W-:Y:S02]  /*73f0*/  ISETP.GT.AND P5, PT, R226, 0x13, PT ;  /* 0x00000013e200780c */ /* 0x000fe40003fa4270 */
[----:B------:R-:W-:Y:S02]  /*7400*/  SEL R41, R40, RZ, !P0 ;  /* 0x000000ff28297207 */ /* 0x000fe40004000000 */
[----:B------:R-:W-:Y:S02]  /*7410*/  IADD3 R40, P6, R21, UR5, RZ ;  /* 0x0000000515287c10 */ /* 0x000fe4000ffde0ff */
[----:B------:R-:W-:Y:S02]  /*7420*/  ISETP.NE.U32.AND P4, PT, R41, RZ, PT ;  /* 0x000000ff2900720c */ /* 0x000fe40003f85070 */
[----:B------:R-:W-:-:S02]  /*7430*/  IADD3.X R41, R20, UR6, RZ, P6, !PT ;  /* 0x0000000614297c10 */ /* 0x000fc4000b7fe4ff */
[----:B------:R-:W-:Y:S02]  /*7440*/  SEL R29, RZ, 0x4, !P5 ;  /* 0x00000004ff1d7807 */ /* 0x000fe40006800000 */
[----:B------:R-:W-:Y:S01]  /*7450*/  IADD3 R28, P6, R13, UR5, RZ ;  /* 0x000000050d1c7c10 */ /* 0x000fe2000ffde0ff */
[----:B------:R3:W-:Y:S01]  /*7460*/  LDGSTS.E [R43+0x600], [R40.64], P3 ;  /* 0x00600000282b7fae */ /* 0x0007e20009921848 */
[----:B------:R-:W-:Y:S02]  /*7470*/  SEL R30, R29, RZ, !P0 ;  /* 0x000000ff1d1e7207 */ /* 0x000fe40004000000 */
[----:B------:R-:W-:Y:S02]  /*7480*/  IADD3.X R29, R12, UR6, RZ, P6, !PT ;  /* 0x000000060c1d7c10 */ /* 0x000fe4000b7fe4ff */
[----:B------:R-:W-:Y:S02]  /*7490*/  ISETP.GT.AND P5, PT, R226, 0x17, PT ;  /* 0x00000017e200780c */ /* 0x000fe40003fa4270 */
[----:B------:R-:W-:Y:S01]  /*74a0*/  ISETP.NE.U32.AND P3, PT, R30, RZ, PT ;  /* 0x000000ff1e00720c */ /* 0x000fe20003f65070 */
[----:B------:R4:W-:Y:S01]  /*74b0*/  LDGSTS.E [R43+0xe00], [R28.64], P2 ;  /* 0x00e000001c2b7fae */ /* 0x0009e20009121848 */
[----:B------:R-:W-:-:S02]  /*74c0*/  SEL R31, RZ, 0x4, !P5 ;  /* 0x00000004ff1f7807 */ /* 0x000fc40006800000 */
[----:B------:R-:W-:Y:S02]  /*74d0*/  IADD3 R30, P2, R5, UR5, RZ ;  /* 0x00000005051e7c10 */ /* 0x000fe4000ff5e0ff */
[----:B--2---:R-:W-:Y:S02]  /*74e0*/  SEL R36, R31, RZ, !P0 ;  /* 0x000000ff1f247207 */ /* 0x004fe40004000000 */
[----:B------:R-:W-:Y:S02]  /*74f0*/  ISETP.GT.AND P6, PT, R226, 0x1f, PT ;  /* 0x0000001fe200780c */ /* 0x000fe40003fc4270 */
[----:B------:R-:W-:Y:S02]  /*7500*/  IADD3.X R31, R4, UR6, RZ, P2, !PT ;  /* 0x00000006041f7c10 */ /* 0x000fe400097fe4ff */
[----:B------:R-:W-:Y:S02]  /*7510*/  SEL R37, RZ, 0x4, !P6 ;  /* 0x00000004ff257807 */ /* 0x000fe40007000000 */
[----:B------:R-:W-:Y:S01]  /*7520*/  ISETP.GT.AND P5, PT, R226, 0x1b, PT ;  /* 0x0000001be200780c */ /* 0x000fe20003fa4270 */
[----:B------:R2:W-:Y:S01]  /*7530*/  LDGSTS.E [R43+0x1600], [R30.64], P1 ;  /* 0x016000001e2b7fae */ /* 0x0005e20008921848 */
[----:B----4-:R-:W-:-:S02]  /*7540*/  IADD3 R28, P1, R150, UR5, RZ ;  /* 0x00000005961c7c10 */ /* 0x010fc4000ff3e0ff */
[----:B------:R-:W-:Y:S02]  /*7550*/  SEL R37, R37, RZ, !P0 ;  /* 0x000000ff25257207 */ /* 0x000fe40004000000 */
[----:B------:R-:W-:Y:S02]  /*7560*/  ISETP.GE.AND P6, PT, R239, R226, PT ;  /* 0x000000e2ef00720c */ /* 0x000fe40003fc6270 */
[----:B------:R-:W-:Y:S02]  /*7570*/  IADD3.X R29, R151, UR6, RZ, P1, !PT ;  /* 0x00000006971d7c10 */ /* 0x000fe40008ffe4ff */
[----:B------:R-:W-:Y:S02]  /*7580*/  ISETP.NE.U32.AND P2, PT, R36, RZ, PT ;  /* 0x000000ff2400720c */ /* 0x000fe40003f45070 */
[----:B------:R-:W-:Y:S01]  /*7590*/  ISETP.NE.U32.AND P1, PT, R37, RZ, PT ;  /* 0x000000ff2500720c */ /* 0x000fe20003f25070 */
[----:B------:R4:W-:Y:S01]  /*75a0*/  LDGSTS.E [R43+0x1e00], [R28.64], P4 ;  /* 0x01e000001c2b7fae */ /* 0x0009e2000a121848 */
[----:B------:R-:W-:-:S02]  /*75b0*/  SEL R36, RZ, 0x4, !P5 ;  /* 0x00000004ff247807 */ /* 0x000fc40006800000 */
[----:B------:R-:W-:Y:S02]  /*75c0*/  SEL R37, RZ, 0x4, P6 ;  /* 0x00000004ff257807 */ /* 0x000fe40003000000 */
[----:B------:R-:W-:Y:S02]  /*75d0*/  SEL R36, R36, RZ, !P0 ;  /* 0x000000ff24247207 */ /* 0x000fe40004000000 */
[----:B--2---:R-:W-:Y:S02]  /*75e0*/  SEL R31, R37, RZ, !P0 ;  /* 0x000000ff251f7207 */ /* 0x004fe40004000000 */
[----:B------:R-:W-:Y:S02]  /*75f0*/  IADD3 R30, P0, R166, UR5, RZ ;  /* 0x00000005a61e7c10 */ /* 0x000fe4000ff1e0ff */
[----:B------:R-:W-:Y:S02]  /*7600*/  ISETP.NE.U32.AND P4, PT, R31, RZ, PT ;  /* 0x000000ff1f00720c */ /* 0x000fe40003f85070 */
[----:B------:R-:W-:-:S02]  /*7610*/  ISETP.NE.U32.AND P5, PT, R36, RZ, PT ;  /* 0x000000ff2400720c */ /* 0x000fc40003fa5070 */
[----:B------:R-:W-:Y:S02]  /*7620*/  IADD3.X R31, R167, UR6, RZ, P0, !PT ;  /* 0x00000006a71f7c10 */ /* 0x000fe400087fe4ff */
[----:B------:R-:W-:Y:S02]  /*7630*/  IADD3 R36, P6, R158, UR5, RZ ;  /* 0x000000059e247c10 */ /* 0x000fe4000ffde0ff */
[----:B------:R-:W-:Y:S02]  /*7640*/  IADD3 R34, P0, R182, UR5, RZ ;  /* 0x00000005b6227c10 */ /* 0x000fe4000ff1e0ff */
[----:B------:R-:W-:Y:S02]  /*7650*/  IADD3.X R37, R159, UR6, RZ, P6, !PT ;  /* 0x000000069f257c10 */ /* 0x000fe4000b7fe4ff */
[----:B------:R-:W-:Y:S02]  /*7660*/  IADD3.X R35, R183, UR6, RZ, P0, !PT ;  /* 0x00000006b7237c10 */ /* 0x000fe400087fe4ff */
[----:B------:R-:W-:Y:S01]  /*7670*/  IADD3 R32, P6, R174, UR5, RZ ;  /* 0x00000005ae207c10 */ /* 0x000fe2000ffde0ff */
[----:B------:R2:W-:Y:S01]  /*7680*/  LDGSTS.E [R43+0x2600], [R36.64], P3 ;  /* 0x02600000242b7fae */ /* 0x0005e20009921848 */
[----:B-1----:R-:W-:Y:S01]  /*7690*/  IADD3 R38, P0, R219, R188, RZ ;  /* 0x000000bcdb267210 */ /* 0x002fe20007f1e0ff */
[----:B------:R-:W-:Y:S01]  /*76a0*/  ULEA UR5, UP0, UR37, UR5, 0x2 ;  /* 0x0000000525057291 */ /* 0x000fe2000f80103f */
[----:B------:R-:W-:Y:S01]  /*76b0*/  IADD3.X R33, R175, UR6, RZ, P6, !PT ;  /* 0x00000006af217c10 */ /* 0x000fe2000b7fe4ff */
[----:B------:R1:W-:Y:S01]  /*76c0*/  LDGSTS.E [R43+0x2e00], [R30.64], P2 ;  /* 0x02e000001e2b7fae */ /* 0x0003e20009121848 */
[----:B----4-:R-:W-:Y:S01]  /*76d0*/  IADD3 R28, P2, R219, R184, RZ ;  /* 0x000000b8db1c7210 */ /* 0x010fe20007f5e0ff */
[----:B------:R-:W-:Y:S01]  /*76e0*/  IMAD.X R39, R220, 0x1, R189, P0 ;  /* 0x00000001dc277824 */ /* 0x000fe200000e06bd */
[----:B------:R-:W-:Y:S01]  /*76f0*/  UIADD3.X UR6, UR6, UR4, URZ, UP0, !UPT ;  /* 0x0000000406067290 */ /* 0x000fe200087fe43f */
[----:B------:R4:W-:Y:S01]  /*7700*/  LDGSTS.E [R43+0x3600], [R32.64], P5 ;  /* 0x03600000202b7fae */ /* 0x0009e2000a921848 */
[----:B------:R-:W-:Y:S01]  /*7710*/  IADD3 R226, R226, -0x20, RZ ;  /* 0xffffffe0e2e27810 */ /* 0x000fe20007ffe0ff */
[----:B------:R-:W-:-:S02]  /*7720*/  IMAD.X R29, R220, 0x1, R185, P2 ;  /* 0x00000001dc1d7824 */ /* 0x000fc400010e06b9 */
[----:B------:R3:W-:Y:S01]  /*7730*/  LDGSTS.E [R43+0x3e00], [R34.64], P1 ;  /* 0x03e00000222b7fae */ /* 0x0007e20008921848 */
[C---:B--2---:R-:W-:Y:S02]  /*7740*/  IADD3 R36, P1, R219.reuse, R192, RZ ;  /* 0x000000c0db247210 */ /* 0x044fe40007f3e0ff */
[C---:B-1----:R-:W-:Y:S01]  /*7750*/  IADD3 R30, P0, R219.reuse, R196, RZ ;  /* 0x000000c4db1e7210 */ /* 0x042fe20007f1e0ff */
[----:B------:R-:W0:Y:S02]  /*7760*/  LDGDEPBAR ;  /* 0x00000000000079af */ /* 0x000e240000000000 */
[C---:B------:R-:W-:Y:S01]  /*7770*/  IMAD.X R37, R220.reuse, 0x1, R193, P1 ;  /* 0x00000001dc257824 */ /* 0x040fe200008e06c1 */
[C---:B----4-:R-:W-:Y:S01]  /*7780*/  IADD3 R32, P1, R219.reuse, R200, RZ ;  /* 0x000000c8db207210 */ /* 0x050fe20007f3e0ff */
[----:B------:R-:W-:Y:S01]  /*7790*/  IMAD.X R31, R220, 0x1, R197, P0 ;  /* 0x00000001dc1f7824 */ /* 0x000fe200000e06c5 */
[----:B------:R1:W-:Y:S01]  /*77a0*/  LDGSTS.E [R65+0x10000], [R28.64], P4 ;  /* 0x100000001c417fae */ /* 0x0003e2000a121848 */
[----:B---3--:R-:W-:-:S02]  /*77b0*/  IADD3 R34, P0, R219, R204, RZ ;  /* 0x000000ccdb227210 */ /* 0x008fc40007f1e0ff */
[C---:B------:R-:W-:Y:S01]  /*77c0*/  IMAD.X R33, R220.reuse, 0x1, R201, P1 ;  /* 0x00000001dc217824 */ /* 0x040fe200008e06c9 */
[----:B------:R2:W-:Y:S01]  /*77d0*/  LDGSTS.E [R65+0x10400], [R38.64], P4 ;  /* 0x1040000026417fae */ /* 0x0005e2000a121848 */
[----:B------:R-:W-:Y:S01]  /*77e0*/  IADD3 R40, P1, R219, R208, RZ ;  /* 0x000000d0db287210 */ /* 0x000fe20007f3e0ff */
[----:B------:R-:W-:Y:S02]  /*77f0*/  IMAD R43, R223, 0x2000, R228 ;  /* 0x00002000df2b7824 */ /* 0x000fe400078e02e4 */
[C---:B------:R-:W-:Y:S01]  /*7800*/  IMAD.X R35, R220.reuse, 0x1, R205, P0 ;  /* 0x00000001dc237824 */ /* 0x040fe200000e06cd */
[----:B------:R3:W-:Y:S01]  /*7810*/  LDGSTS.E [R65+0x10800], [R36.64], P4 ;  /* 0x1080000024417fae */ /* 0x0007e2000a121848 */
[----:B------:R-:W-:Y:S01]  /*7820*/  IMAD.X R41, R220, 0x1, R209, P1 ;  /* 0x00000001dc297824 */ /* 0x000fe200008e06d1 */
[C---:B-1----:R-:W-:Y:S02]  /*7830*/  IADD3 R28, P2, R219.reuse, R212, RZ ;  /* 0x000000d4db1c7210 */ /* 0x042fe40007f5e0ff */
[----:B------:R1:W-:Y:S01]  /*7840*/  LDGSTS.E [R65+0x10c00], [R30.64], P4 ;  /* 0x10c000001e417fae */ /* 0x0003e2000a121848 */
[----:B--2---:R-:W-:-:S03]  /*7850*/  IADD3 R38, P0, R219, R186, RZ ;  /* 0x000000badb267210 */ /* 0x004fc60007f1e0ff */
[----:B------:R2:W-:Y:S01]  /*7860*/  LDGSTS.E [R65+0x11000], [R32.64], P4 ;  /* 0x1100000020417fae */ /* 0x0005e2000a121848 */
[C---:B------:R-:W-:Y:S02]  /*7870*/  IMAD.X R29, R220.reuse, 0x1, R213, P2 ;  /* 0x00000001dc1d7824 */ /* 0x040fe400010e06d5 */
[C---:B------:R-:W-:Y:S01]  /*7880*/  IMAD.X R39, R220.reuse, 0x1, R187, P0 ;  /* 0x00000001dc277824 */ /* 0x040fe200000e06bb */
[----:B------:R4:W-:Y:S01]  /*7890*/  LDGSTS.E [R65+0x11400], [R34.64], P4 ;  /* 0x1140000022417fae */ /* 0x0009e2000a121848 */
[C---:B---3--:R-:W-:Y:S02]  /*78a0*/  IADD3 R36, P1, R219.reuse, R190, RZ ;  /* 0x000000bedb247210 */ /* 0x048fe40007f3e0ff */
[C---:B-1----:R-:W-:Y:S01]  /*78b0*/  IADD3 R30, P0, R219.reuse, R194, RZ ;  /* 0x000000c2db1e7210 */ /* 0x042fe20007f1e0ff */
[----:B------:R1:W-:Y:S02]  /*78c0*/  LDGSTS.E [R65+0x11800], [R40.64], P4 ;  /* 0x1180000028417fae */ /* 0x0003e4000a121848 */
[C---:B------:R-:W-:Y:S01]  /*78d0*/  IMAD.X R37, R220.reuse, 0x1, R191, P1 ;  /* 0x00000001dc257824 */ /* 0x040fe200008e06bf */
[C---:B--2---:R-:W-:Y:S01]  /*78e0*/  IADD3 R32, P1, R219.reuse, R198, RZ ;  /* 0x000000c6db207210 */ /* 0x044fe20007f3e0ff */
[----:B------:R-:W-:Y:S01]  /*78f0*/  IMAD.X R31, R220, 0x1, R195, P0 ;  /* 0x00000001dc1f7824 */ /* 0x000fe200000e06c3 */
[----:B------:R2:W-:Y:S01]  /*7900*/  LDGSTS.E [R65+0x11c00], [R28.64], P4 ;  /* 0x11c000001c417fae */ /* 0x0005e2000a121848 */
[----:B----4-:R-:W-:-:S03]  /*7910*/  IADD3 R34, P0, R219, R202, RZ ;  /* 0x000000cadb227210 */ /* 0x010fc60007f1e0ff */
[----:B------:R3:W-:Y:S01]  /*7920*/  LDGSTS.E [R43+0x10200], [R38.64], P4 ;  /* 0x10200000262b7fae */ /* 0x0007e2000a121848 */
[C---:B------:R-:W-:Y:S01]  /*7930*/  IMAD.X R33, R220.reuse, 0x1, R199, P1 ;  /* 0x00000001dc217824 */ /* 0x040fe200008e06c7 */
[C---:B-1----:R-:W-:Y:S01]  /*7940*/  IADD3 R40, P1, R219.reuse, R206, RZ ;  /* 0x000000cedb287210 */ /* 0x042fe20007f3e0ff */
[C---:B------:R-:W-:Y:S01]  /*7950*/  IMAD.X R35, R220.reuse, 0x1, R203, P0 ;  /* 0x00000001dc237824 */ /* 0x040fe200000e06cb */
[----:B------:R5:W-:Y:S01]  /*7960*/  LDGSTS.E [R43+0x10600], [R36.64], P4 ;  /* 0x10600000242b7fae */ /* 0x000be2000a121848 */
[C---:B--2---:R-:W-:Y:S02]  /*7970*/  IADD3 R28, P2, R219.reuse, R210, RZ ;  /* 0x000000d2db1c7210 */ /* 0x044fe40007f5e0ff */
[C---:B------:R-:W-:Y:S01]  /*7980*/  IMAD.X R41, R220.reuse, 0x1, R207, P1 ;  /* 0x00000001dc297824 */ /* 0x040fe200008e06cf */
[----:B------:R5:W-:Y:S01]  /*7990*/  LDGSTS.E [R43+0x10a00], [R30.64], P4 ;  /* 0x10a000001e2b7fae */ /* 0x000be2000a121848 */
[----:B---3--:R-:W-:Y:S01]  /*79a0*/  IADD3 R38, P0, R219, R214, RZ ;  /* 0x000000d6db267210 */ /* 0x008fe20007f1e0ff */
[----:B------:R-:W-:-:S02]  /*79b0*/  IMAD.X R29, R220, 0x1, R211, P2 ;  /* 0x00000001dc1d7824 */ /* 0x000fc400010e06d3 */
[----:B------:R5:W-:Y:S01]  /*79c0*/  LDGSTS.E [R43+0x10e00], [R32.64], P4 ;  /* 0x10e00000202b7fae */ /* 0x000be2000a121848 */
[----:B------:R-:W-:Y:S01]  /*79d0*/  LEA R219, P1, R240, R219, 0x2 ;  /* 0x000000dbf0db7211 */ /* 0x000fe200078210ff */
[C---:B------:R-:W-:Y:S01]  /*79e0*/  IMAD.X R39, R220.reuse, 0x1, R215, P0 ;  /* 0x00000001dc277824 */ /* 0x040fe200000e06d7 */
[----:B------:R-:W-:Y:S01]  /*79f0*/  ISETP.NE.U32.AND P0, PT, R237, R224, PT ;  /* 0x000000e0ed00720c */ /* 0x000fe20003f05070 */
[----:B------:R5:W-:Y:S02]  /*7a00*/  LDGSTS.E [R43+0x11200], [R34.64], P4 ;  /* 0x11200000222b7fae */ /* 0x000be4000a121848 */
[----:B------:R-:W-:Y:S02]  /*7a10*/  IMAD.X R220, R220, 0x1, R218, P1 ;  /* 0x00000001dcdc7824 */ /* 0x000fe400008e06da */
[----:B------:R5:W-:Y:S04]  /*7a20*/  LDGSTS.E [R43+0x11600], [R40.64], P4 ;  /* 0x11600000282b7fae */ /* 0x000be8000a121848 */
[----:B------:R5:W-:Y:S04]  /*7a30*/  LDGSTS.E [R43+0x11a00], [R28.64], P4 ;  /* 0x11a000001c2b7fae */ /* 0x000be8000a121848 */
[----:B------:R5:W-:Y:S04]  /*7a40*/  LDGSTS.E [R43+0x11e00], [R38.64], P4 ;  /* 0x11e00000262b7fae */ /* 0x000be8000a121848 */
[----:B------:R-:W0:Y:S01]  /*7a50*/  LDGDEPBAR ;  /* 0x00000000000079af */ /* 0x000e220000000000 */
[----:B------:R-:W-:Y:S01]  /*7a60*/  @!P0 CALL.REL.NOINC `(.L_x_1) ;  /* 0x0000001000008944 */ /* 0x000fe20003c00000 */
[----:B------:R-:W-:Y:S05]  /*7a70*/  BRA `(.L_x_2) ;  /* 0xffffe42000007947 */ /* 0x000fea000383ffff */
.L_x_1:
[----:B------:R-:W-:Y:S01]  /*7a80*/  IMAD.SHL.U32 R0, R221, 0x200, RZ ;  /* 0x00000200dd007824 */ /* 0x000fe200078e00ff */
[----:B------:R-:W-:-:S04]  /*7a90*/  DEPBAR.LE SB0, 0x0 ;  /* 0x000080000000791a */ /* 0x000fc80000000000 */
[----:B------:R-:W-:Y:S01]  /*7aa0*/  LOP3.LUT R0, R0, 0x3000, RZ, 0xc0, !PT ;  /* 0x0000300000007812 */ /* 0x000fe200078ec0ff */
[----:B------:R-:W-:Y:S01]  /*7ab0*/  IMAD.MOV.U32 R6, RZ, RZ, R104 ;  /* 0x000000ffff067224 */ /* 0x000fe200078e0068 */
[----:B------:R-:W-:Y:S01]  /*7ac0*/  ISETP.GE.AND P0, PT, R217, c[0x0][0x178], PT ;  /* 0x00005e00d9007a0c */ /* 0x000fe20003f06270 */
[----:B------:R-:W-:Y:S01]  /*7ad0*/  IMAD.MOV.U32 R7, RZ, RZ, R105 ;  /* 0x000000ffff077224 */ /* 0x000fe200078e0069 */
[----:B------:R-:W-:Y:S01]  /*7ae0*/  IADD3 R2, R216, 0x2, RZ ;  /* 0x00000002d8027810 */ /* 0x000fe20007ffe0ff */
[----:B------:R-:W-:Y:S01]  /*7af0*/  IMAD.MOV.U32 R10, RZ, RZ, R120 ;  /* 0x000000ffff0a7224 */ /* 0x000fe200078e0078 */
[----:B------:R-:W-:Y:S01]  /*7b00*/  LOP3.LUT R225, R0, 0x60, R225, 0xf8, !PT ;  /* 0x0000006000e17812 */ /* 0x000fe200078ef8e1 */
[C---:B------:R-:W-:Y:S01]  /*7b10*/  IMAD.SHL.U32 R0, R221.reuse, 0x4, RZ ;  /* 0x00000004dd007824 */ /* 0x040fe200078e00ff */
[----:B------:R-:W-:Y:S01]  /*7b20*/  ISETP.LT.AND P5, PT, R2, c[0x0][0x17c], !P0 ;  /* 0x00005f0002007a0c */ /* 0x000fe200047a1270 */
[C---:B------:R-:W-:Y:S01]  /*7b30*/  IMAD.SHL.U32 R2, R221.reuse, 0x800, RZ ;  /* 0x00000800dd027824 */ /* 0x040fe200078e00ff */
[C---:B------:R-:W-:Y:S01]  /*7b40*/  IADD3 R5, R216.reuse, 0x3, RZ ;  /* 0x00000003d8057810 */ /* 0x040fe20007ffe0ff */
[----:B------:R-:W-:Y:S01]  /*7b50*/  IMAD.SHL.U32 R221, R221, 0x40, RZ ;  /* 0x00000040dddd7824 */ /* 0x000fe200078e00ff */
[----:B------:R-:W-:Y:S01]  /*7b60*/  LOP3.LUT R0, R225, 0x170, R0, 0x78, !PT ;  /* 0x00000170e1007812 */ /* 0x000fe200078e7800 */
[----:B------:R-:W-:Y:S01]  /*7b70*/  IMAD.MOV.U32 R11, RZ, RZ, R121 ;  /* 0x000000ffff0b7224 */ /* 0x000fe200078e0079 */
[----:B------:R-:W-:Y:S01]  /*7b80*/  IADD3 R4, R216, 0x4, RZ ;  /* 0x00000004d8047810 */ /* 0x000fe20007ffe0ff */
[----:B------:R-:W-:Y:S01]  /*7b90*/  IMAD.MOV.U32 R14, RZ, RZ, R136 ;  /* 0x000000ffff0e7224 */ /* 0x000fe200078e0088 */
[----:B------:R-:W-:Y:S01]  /*7ba0*/  LOP3.LUT R221, R221, 0x800, RZ, 0xc0, !PT ;  /* 0x00000800dddd7812 */ /* 0x000fe200078ec0ff */
[----:B------:R-:W-:Y:S01]  /*7bb0*/  IMAD.MOV.U32 R15, RZ, RZ, R137 ;  /* 0x000000ffff0f7224 */ /* 0x000fe200078e0089 */
[----:B------:R-:W-:Y:S01]  /*7bc0*/  ISETP.LT.AND P1, PT, R5, c[0x0][0x17c], !P0 ;  /* 0x00005f0005007a0c */ /* 0x000fe20004721270 */
[----:B------:R-:W-:Y:S01]  /*7bd0*/  IMAD.MOV.U32 R5, RZ, RZ, R97 ;  /* 0x000000ffff057224 */ /* 0x000fe200078e0061 */
[----:B------:R-:W-:Y:S01]  /*7be0*/  ISETP.LT.AND P4, PT, R4, c[0x0][0x17c], !P0 ;  /* 0x00005f0004007a0c */ /* 0x000fe20004781270 */
[----:B------:R-:W-:Y:S01]  /*7bf0*/  IMAD.IADD R221, R221, 0x1, R0 ;  /* 0x00000001dddd7824 */ /* 0x000fe200078e0200 */
[----:B------:R-:W-:Y:S01]  /*7c00*/  IADD3 R3, R216, 0x1, RZ ;  /* 0x00000001d8037810 */ /* 0x000fe20007ffe0ff */
[----:B------:R-:W-:Y:S01]  /*7c10*/  IMAD.MOV.U32 R4, RZ, RZ, R96 ;  /* 0x000000ffff047224 */ /* 0x000fe200078e0060 */
[----:B------:R-:W-:Y:S01]  /*7c20*/  BAR.SYNC.DEFER_BLOCKING 0x0 ;  /* 0x0000000000007b1d */ /* 0x000fe20000010000 */
[----:B------:R-:W-:Y:S01]  /*7c30*/  IMAD.MOV.U32 R104, RZ, RZ, R98 ;  /* 0x000000ffff687224 */ /* 0x000fe200078e0062 */
[----:B------:R-:W-:Y:S01]  /*7c40*/  ISETP.LT.AND P3, PT, R3, c[0x0][0x17c], !P0 ;  /* 0x00005f0003007a0c */ /* 0x000fe20004761270 */
[----:B------:R-:W-:Y:S01]  /*7c50*/  IMAD.MOV.U32 R105, RZ, RZ, R99 ;  /* 0x000000ffff697224 */ /* 0x000fe200078e0063 */
[----:B------:R-:W-:Y:S01]  /*7c60*/  LOP3.LUT R3, R2, 0x3000, RZ, 0xc0, !PT ;  /* 0x0000300002037812 */ /* 0x000fe200078ec0ff */
[----:B------:R-:W-:Y:S01]  /*7c70*/  IMAD.MOV.U32 R8, RZ, RZ, R116 ;  /* 0x000000ffff087224 */ /* 0x000fe200078e0074 */
[----:B------:R-:W-:Y:S01]  /*7c80*/  ISETP.LT.AND P2, PT, R216, c[0x0][0x17c], !P0 ;  /* 0x00005f00d8007a0c */ /* 0x000fe20004741270 */
[----:B------:R-:W-:-:S02]  /*7c90*/  IMAD.MOV.U32 R9, RZ, RZ, R117 ;  /* 0x000000ffff097224 */ /* 0x000fc400078e0075 */
[----:B------:R-:W-:Y:S02]  /*7ca0*/  IMAD.MOV.U32 R120, RZ, RZ, R118 ;  /* 0x000000ffff787224 */ /* 0x000fe400078e0076 */
[----:B------:R-:W-:Y:S02]  /*7cb0*/  IMAD.MOV.U32 R121, RZ, RZ, R119 ;  /* 0x000000ffff797224 */ /* 0x000fe400078e0077 */
[----:B------:R-:W-:Y:S02]  /*7cc0*/  IMAD.MOV.U32 R12, RZ, RZ, R132 ;  /* 0x000000ffff0c7224 */ /* 0x000fe400078e0084 */
[----:B------:R-:W-:Y:S02]  /*7cd0*/  IMAD.MOV.U32 R13, RZ, RZ, R133 ;  /* 0x000000ffff0d7224 */ /* 0x000fe400078e0085 */
[----:B------:R-:W-:Y:S02]  /*7ce0*/  IMAD.MOV.U32 R136, RZ, RZ, R134 ;  /* 0x000000ffff887224 */ /* 0x000fe400078e0086 */
[----:B------:R-:W-:-:S02]  /*7cf0*/  IMAD.MOV.U32 R137, RZ, RZ, R135 ;  /* 0x000000ffff897224 */ /* 0x000fc400078e0087 */
[----:B------:R-:W-:Y:S02]  /*7d00*/  IMAD R242, R242, 0x10, R3 ;  /* 0x00000010f2f27824 */ /* 0x000fe400078e0203 */
[----:B------:R-:W-:Y:S01]  /*7d10*/  IMAD.MOV.U32 R42, RZ, RZ, R112 ;  /* 0x000000ffff2a7224 */ /* 0x000fe200078e0070 */
[----:B------:R1:W-:Y:S01]  /*7d20*/  STS.128 [R221], R4 ;  /* 0x00000004dd007388 */ /* 0x0003e20000000c00 */
[----:B-----5:R-:W-:Y:S01]  /*7d30*/  IMAD.MOV.U32 R43, RZ, RZ, R113 ;  /* 0x000000ffff2b7224 */ /* 0x020fe200078e0071 */
[C---:B------:R-:W-:Y:S01]  /*7d40*/  LOP3.LUT R37, R242.reuse, 0x20, RZ, 0x3c, !PT ;  /* 0x00000020f2257812 */ /* 0x040fe200078e3cff */
[----:B------:R-:W-:Y:S01]  /*7d50*/  IMAD.MOV.U32 R64, RZ, RZ, R58 ;  /* 0x000000ffff407224 */ /* 0x000fe200078e003a */
[----:B------:R-:W-:Y:S01]  /*7d60*/  STS.128 [R221+0x80], R104 ;  /* 0x00008068dd007388 */ /* 0x000fe20000000c00 */
[C---:B------:R-:W-:Y:S01]  /*7d70*/  LOP3.LUT R36, R242.reuse, 0x40, RZ, 0x3c, !PT ;  /* 0x00000040f2247812 */ /* 0x040fe200078e3cff */
[----:B------:R-:W-:Y:S01]  /*7d80*/  IMAD.MOV.U32 R65, RZ, RZ, R59 ;  /* 0x000000ffff417224 */ /* 0x000fe200078e003b */
[----:B------:R-:W-:Y:S01]  /*7d90*/  LOP3.LUT R3, R242, 0x60, RZ, 0x3c, !PT ;  /* 0x00000060f2037812 */ /* 0x000fe200078e3cff */
[----:B------:R-:W-:Y:S01]  /*7da0*/  STS.128 [R221+0x200], R8 ;  /* 0x00020008dd007388 */ /* 0x000fe20000000c00 */
[----:B------:R-:W-:-:S02]  /*7db0*/  IMAD.MOV.U32 R40, RZ, RZ, R108 ;  /* 0x000000ffff287224 */ /* 0x000fc400078e006c */
[----:B------:R-:W-:Y:S01]  /*7dc0*/  IMAD.MOV.U32 R41, RZ, RZ, R109 ;  /* 0x000000ffff297224 */ /* 0x000fe200078e006d */
[----:B------:R-:W-:Y:S01]  /*7dd0*/  STS.128 [R221+0x280], R120 ;  /* 0x00028078dd007388 */ /* 0x000fe20000000c00 */
[----:B------:R-:W-:Y:S02]  /*7de0*/  IMAD.MOV.U32 R112, RZ, RZ, R110 ;  /* 0x000000ffff707224 */ /* 0x000fe400078e006e */
[----:B------:R-:W-:Y:S01]  /*7df0*/  IMAD.MOV.U32 R113, RZ, RZ, R111 ;  /* 0x000000ffff717224 */ /* 0x000fe200078e006f */
[----:B------:R-:W-:Y:S01]  /*7e00*/  STS.128 [R221+0x400], R12 ;  /* 0x0004000cdd007388 */ /* 0x000fe20000000c00 */
[----:B-1----:R-:W-:Y:S02]  /*7e10*/  IMAD.MOV.U32 R6, RZ, RZ, R52 ;  /* 0x000000ffff067224 */ /* 0x002fe400078e0034 */
[----:B------:R-:W-:Y:S01]  /*7e20*/  IMAD.MOV.U32 R7, RZ, RZ, R53 ;  /* 0x000000ffff077224 */ /* 0x000fe200078e0035 */
[----:B------:R-:W-:Y:S01]  /*7e30*/  STS.128 [R221+0x480], R136 ;  /* 0x00048088dd007388 */ /* 0x000fe20000000c00 */
[----:B------:R-:W-:-:S02]  /*7e40*/  IMAD.MOV.U32 R4, RZ, RZ, R48 ;  /* 0x000000ffff047224 */ /* 0x000fc400078e0030 */
[----:B------:R-:W-:Y:S02]  /*7e50*/  IMAD.MOV.U32 R5, RZ, RZ, R49 ;  /* 0x000000ffff057224 */ /* 0x000fe400078e0031 */
[----:B------:R-:W-:Y:S02]  /*7e60*/  IMAD.MOV.U32 R52, RZ, RZ, R50 ;  /* 0x000000ffff347224 */ /* 0x000fe400078e0032 */
[----:B------:R-:W-:Y:S01]  /*7e70*/  IMAD.MOV.U32 R53, RZ, RZ, R51 ;  /* 0x000000ffff357224 */ /* 0x000fe200078e0033 */
[----:B------:R-:W-:Y:S01]  /*7e80*/  STS.128 [R221+0x600], R4 ;  /* 0x00060004dd007388 */ /* 0x000fe20000000c00 */
[----:B------:R-:W-:Y:S02]  /*7e90*/  IMAD.MOV.U32 R50, RZ, RZ, R128 ;  /* 0x000000ffff327224 */ /* 0x000fe400078e0080 */
[----:B------:R-:W-:Y:S01]  /*7ea0*/  IMAD.MOV.U32 R51, RZ, RZ, R129 ;  /* 0x000000ffff337224 */ /* 0x000fe200078e0081 */
[----:B------:R1:W-:Y:S01]  /*7eb0*/  STS.128 [R221+0x680], R52 ;  /* 0x00068034dd007388 */ /* 0x0003e20000000c00 */
[----:B------:R-:W-:-:S02]  /*7ec0*/  IMAD.MOV.U32 R48, RZ, RZ, R124 ;  /* 0x000000ffff307224 */ /* 0x000fc400078e007c */
[----:B------:R-:W-:Y:S01]  /*7ed0*/  IMAD.MOV.U32 R49, RZ, RZ, R125 ;  /* 0x000000ffff317224 */ /* 0x000fe200078e007d */
[----:B------:R-:W-:Y:S01]  /*7ee0*/  BAR.SYNC.DEFER_BLOCKING 0x0 ;  /* 0x0000000000007b1d */ /* 0x000fe20000010000 */
[----:B------:R-:W-:Y:S02]  /*7ef0*/  IMAD.MOV.U32 R128, RZ, RZ, R126 ;  /* 0x000000ffff807224 */ /* 0x000fe400078e007e */
[----:B------:R-:W-:Y:S02]  /*7f00*/  IMAD.MOV.U32 R129, RZ, RZ, R127 ;  /* 0x000000ffff817224 */ /* 0x000fe400078e007f */
[----:B------:R-:W-:Y:S02]  /*7f10*/  IMAD.MOV.U32 R58, RZ, RZ, R60 ;  /* 0x000000ffff3a7224 */ /* 0x000fe400078e003c */
[----:B------:R-:W-:Y:S02]  /*7f20*/  IMAD.MOV.U32 R59, RZ, RZ, R61 ;  /* 0x000000ffff3b7224 */ /* 0x000fe400078e003d */
[----:B------:R-:W-:-:S02]  /*7f30*/  IMAD.MOV.U32 R66, RZ, RZ, R62 ;  /* 0x000000ffff427224 */ /* 0x000fc400078e003e */
[----:B------:R-:W-:Y:S02]  /*7f40*/  IMAD.MOV.U32 R67, RZ, RZ, R63 ;  /* 0x000000ffff437224 */ /* 0x000fe400078e003f */
[----:B-1----:R-:W-:Y:S02]  /*7f50*/  IMAD.MOV.U32 R54, RZ, RZ, R44 ;  /* 0x000000ffff367224 */ /* 0x002fe400078e002c */
[----:B------:R-:W-:Y:S02]  /*7f60*/  IMAD.MOV.U32 R55, RZ, RZ, R45 ;  /* 0x000000ffff377224 */ /* 0x000fe400078e002d */
[----:B------:R-:W-:Y:S02]  /*7f70*/  IMAD.MOV.U32 R52, RZ, RZ, R100 ;  /* 0x000000ffff347224 */ /* 0x000fe400078e0064 */
[----:B------:R-:W-:Y:S02]  /*7f80*/  IMAD.MOV.U32 R53, RZ, RZ, R101 ;  /* 0x000000ffff357224 */ /* 0x000fe400078e0065 */
[----:B------:R-:W-:-:S02]  /*7f90*/  IMAD.MOV.U32 R44, RZ, RZ, R102 ;  /* 0x000000ffff2c7224 */ /* 0x000fc400078e0066 */
[----:B------:R-:W-:Y:S01]  /*7fa0*/  IMAD.MOV.U32 R45, RZ, RZ, R103 ;  /* 0x000000ffff2d7224 */ /* 0x000fe200078e0067 */
[----:B------:R-:W1:Y:S01]  /*7fb0*/  LDS.128 R32, [R242] ;  /* 0x00000000f2207984 */ /* 0x000e620000000c00 */
[----:B------:R-:W-:Y:S02]  /*7fc0*/  IMAD R2, R217, c[0x0][0x194], RZ ;  /* 0x00006500d9027a24 */ /* 0x000fe400078e02ff */
[----:B------:R-:W-:Y:S01]  /*7fd0*/  IMAD R39, R216, c[0x0][0x198], RZ ;  /* 0x00006600d8277a24 */ /* 0x000fe200078e02ff */
[----:B------:R-:W-:Y:S02]  /*7fe0*/  LDS.128 R16, [R242+0x800] ;  /* 0x00080000f2107984 */ /* 0x000fe40000000c00 */
[C---:B------:R-:W-:Y:S02]  /*7ff0*/  LEA R0, P6, R2.reuse, c[0x0][0x170], 0x2 ;  /* 0x00005c0002007a11 */ /* 0x040fe400078c10ff */
[----:B------:R-:W2:Y:S02]  /*8000*/  LDS.128 R28, [R37] ;  /* 0x00000000251c7984 */ /* 0x000ea40000000c00 */
[----:B------:R-:W-:-:S02]  /*8010*/  LEA.HI.X.SX32 R2, R2, c[0x0][0x174], 0x2, P6 ;  /* 0x00005d0002027a11 */ /* 0x000fc400030f16ff */
[----:B------:R-:W-:Y:S01]  /*8020*/  LDS.128 R12, [R37+0x800] ;  /* 0x00080000250c7984 */ /* 0x000fe20000000c00 */
[----:B------:R-:W-:-:S03]  /*8030*/  LEA R38, P6, R39, R0, 0x2 ;  /* 0x0000000027267211 */ /* 0x000fc600078c10ff */
[----:B------:R-:W3:Y:S04]  /*8040*/  LDS.128 R24, [R36] ;  /* 0x0000000024187984 */ /* 0x000ee80000000c00 */
[----:B------:R-:W-:Y:S04]  /*8050*/  LDS.128 R8, [R36+0x800] ;  /* 0x0008000024087984 */ /* 0x000fe80000000c00 */
[----:B------:R-:W4:Y:S04]  /*8060*/  LDS.128 R20, [R3] ;  /* 0x0000000003147984 */ /* 0x000f280000000c00 */
[----:B------:R-:W5:Y:S04]  /*8070*/  LDS.128 R4, [R3+0x800] ;  /* 0x0008000003047984 */ /* 0x000f680000000c00 */
[----:B------:R-:W-:Y:S06]  /*8080*/  BAR.SYNC.DEFER_BLOCKING 0x0 ;  /* 0x0000000000007b1d */ /* 0x000fec0000010000 */
[----:B------:R1:W-:Y:S04]  /*8090*/  STS.128 [R221], R40 ;  /* 0x00000028dd007388 */ /* 0x0003e80000000c00 */
[----:B------:R-:W-:Y:S04]  /*80a0*/  STS.128 [R221+0x80], R112 ;  /* 0x00008070dd007388 */ /* 0x000fe80000000c00 */
[----:B------:R-:W-:Y:S04]  /*80b0*/  STS.128 [R221+0x200], R48 ;  /* 0x00020030dd007388 */ /* 0x000fe80000000c00 */
[----:B------:R-:W-:Y:S04]  /*80c0*/  STS.128 [R221+0x280], R128 ;  /* 0x00028080dd007388 */ /* 0x000fe80000000c00 */
[----:B------:R-:W-:Y:S01]  /*80d0*/  STS.128 [R221+0x400], R52 ;  /* 0x00040034dd007388 */ /* 0x000fe20000000c00 */
[----:B-1----:R-:W-:-:S02]  /*80e0*/  IADD3 R41, R39, c[0x0][0x198], RZ ;  /* 0x0000660027297a10 */ /* 0x002fc40007ffe0ff */
[----:B------:R-:W-:Y:S01]  /*80f0*/  LEA.HI.X.SX32 R39, R39, R2, 0x2, P6 ;  /* 0x0000000227277211 */ /* 0x000fe200030f16ff */
[----:B------:R1:W-:Y:S01]  /*8100*/  STS.128 [R221+0x480], R44 ;  /* 0x0004802cdd007388 */ /* 0x0003e20000000c00 */
[C---:B------:R-:W-:Y:S02]  /*8110*/  LEA R40, P6, R41.reuse, R0, 0x2 ;  /* 0x0000000029287211 */ /* 0x040fe400078c10ff */
[C---:B------:R-:W-:Y:S01]  /*8120*/  IADD3 R42, R216.reuse, 0x5, RZ ;  /* 0x00000005d82a7810 */ /* 0x040fe20007ffe0ff */
[----:B------:R-:W-:Y:S01]  /*8130*/  STS.128 [R221+0x600], R56 ;  /* 0x00060038dd007388 */ /* 0x000fe20000000c00 */
[C---:B------:R-:W-:Y:S02]  /*8140*/  IADD3 R43, R41.reuse, c[0x0][0x198], RZ ;  /* 0x00006600292b7a10 */ /* 0x040fe40007ffe0ff */
[----:B------:R-:W-:Y:S01]  /*8150*/  LEA.HI.X.SX32 R41, R41, R2, 0x2, P6 ;  /* 0x0000000229297211 */ /* 0x000fe200030f16ff */
[----:B------:R-:W-:Y:S04]  /*8160*/  STS.128 [R221+0x680], R64 ;  /* 0x00068040dd007388 */ /* 0x000fe80000000c00 */
[----:B------:R-:W-:Y:S01]  /*8170*/  BAR.SYNC.DEFER_BLOCKING 0x0 ;  /* 0x0000000000007b1d */ /* 0x000fe20000010000 */
[----:B-1----:R-:W-:-:S02]  /*8180*/  IADD3 R44, R216, 0x6, RZ ;  /* 0x00000006d82c7810 */ /* 0x002fc40007ffe0ff */
[C---:B------:R-:W-:Y:S02]  /*8190*/  IADD3 R45, R43.reuse, c[0x0][0x198], RZ ;  /* 0x000066002b2d7a10 */ /* 0x040fe40007ffe0ff */
[----:B------:R-:W-:Y:S01]  /*81a0*/  IADD3 R46, R216, 0x7, RZ ;  /* 0x00000007d82e7810 */ /* 0x000fe20007ffe0ff */
[----:B------:R1:W-:Y:S01]  /*81b0*/  @P2 STG.E [R38.64], R32 ;  /* 0x0000002026002986 */ /* 0x0003e2000c101908 */
[----:B------:R-:W-:Y:S02]  /*81c0*/  ISETP.LT.AND P2, PT, R42, c[0x0][0x17c], !P0 ;  /* 0x00005f002a007a0c */ /* 0x000fe40004741270 */
[C---:B------:R-:W-:Y:S01]  /*81d0*/  LEA R42, P6, R43.reuse, R0, 0x2 ;  /* 0x000000002b2a7211 */ /* 0x040fe200078c10ff */
[----:B------:R-:W-:Y:S01]  /*81e0*/  @P3 STG.E [R40.64], R33 ;  /* 0x0000002128003986 */ /* 0x000fe2000c101908 */
[----:B------:R-:W-:Y:S02]  /*81f0*/  ISETP.LT.AND P3, PT, R44, c[0x0][0x17c], !P0 ;  /* 0x00005f002c007a0c */ /* 0x000fe40004761270 */
[----:B------:R-:W-:-:S02]  /*8200*/  LEA.HI.X.SX32 R43, R43, R2, 0x2, P6 ;  /* 0x000000022b2b7211 */ /* 0x000fc400030f16ff */
[C---:B------:R-:W-:Y:S02]  /*8210*/  LEA R44, P6, R45.reuse, R0, 0x2 ;  /* 0x000000002d2c7211 */ /* 0x040fe400078c10ff */
[C---:B-1----:R-:W-:Y:S01]  /*8220*/  IADD3 R39, R45.reuse, c[0x0][0x198], RZ ;  /* 0x000066002d277a10 */ /* 0x042fe20007ffe0ff */
[----:B--2---:R1:W-:Y:S01]  /*8230*/  @P5 STG.E [R42.64], R28 ;  /* 0x0000001c2a005986 */ /* 0x0043e2000c101908 */
[----:B------:R-:W-:Y:S02]  /*8240*/  LEA.HI.X.SX32 R45, R45, R2, 0x2, P6 ;  /* 0x000000022d2d7211 */ /* 0x000fe400030f16ff */
[----:B------:R-:W-:Y:S02]  /*8250*/  IADD3 R32, R216, 0x8, RZ ;  /* 0x00000008d8207810 */ /* 0x000fe40007ffe0ff */
[C---:B------:R-:W-:Y:S01]  /*8260*/  LEA R38, P6, R39.reuse, R0, 0x2 ;  /* 0x0000000027267211 */ /* 0x040fe200078c10ff */
[----:B------:R2:W-:Y:S01]  /*8270*/  @P1 STG.E [R44.64], R29 ;  /* 0x0000001d2c001986 */ /* 0x0005e2000c101908 */
[----:B------:R-:W-:-:S02]  /*8280*/  IADD3 R47, R39, c[0x0][0x198], RZ ;  /* 0x00006600272f7a10 */ /* 0x000fc40007ffe0ff */
[----:B------:R-:W-:Y:S02]  /*8290*/  LEA.HI.X.SX32 R39, R39, R2, 0x2, P6 ;  /* 0x0000000227277211 */ /* 0x000fe400030f16ff */
[----:B------:R-:W-:Y:S02]  /*82a0*/  ISETP.LT.AND P1, PT, R32, c[0x0][0x17c], !P0 ;  /* 0x00005f0020007a0c */ /* 0x000fe40004721270 */
[C---:B------:R-:W-:Y:S01]  /*82b0*/  LEA R32, P6, R47.reuse, R0, 0x2 ;  /* 0x000000002f207211 */ /* 0x040fe200078c10ff */
[----:B---3--:R3:W-:Y:S01]  /*82c0*/  @P4 STG.E [R38.64], R24 ;  /* 0x0000001826004986 */ /* 0x0087e2000c101908 */
[----:B-1----:R-:W-:Y:S02]  /*82d0*/  IADD3 R28, R216, 0x9, RZ ;  /* 0x00000009d81c7810 */ /* 0x002fe40007ffe0ff */
[C---:B------:R-:W-:Y:S02]  /*82e0*/  IADD3 R41, R47.reuse, c[0x0][0x198], RZ ;  /* 0x000066002f297a10 */ /* 0x040fe40007ffe0ff */
[----:B------:R-:W-:-:S02]  /*82f0*/  LEA.HI.X.SX32 R33, R47, R2, 0x2, P6 ;  /* 0x000000022f217211 */ /* 0x000fc400030f16ff */
[----:B------:R-:W-:Y:S02]  /*8300*/  ISETP.LT.AND P4, PT, R28, c[0x0][0x17c], !P0 ;  /* 0x00005f001c007a0c */ /* 0x000fe40004781270 */
[----:B------:R-:W-:Y:S01]  /*8310*/  IADD3 R28, R216, 0xa, RZ ;  /* 0x0000000ad81c7810 */ /* 0x000fe20007ffe0ff */
[----:B------:R1:W-:Y:S01]  /*8320*/  @P2 STG.E [R32.64], R25 ;  /* 0x0000001920002986 */ /* 0x0003e2000c101908 */
[C---:B------:R-:W-:Y:S02]  /*8330*/  LEA R40, P6, R41.reuse, R0, 0x2 ;  /* 0x0000000029287211 */ /* 0x040fe400078c10ff */
[----:B------:R-:W-:Y:S02]  /*8340*/  ISETP.LT.AND P5, PT, R46, c[0x0][0x17c], !P0 ;  /* 0x00005f002e007a0c */ /* 0x000fe400047a1270 */
[C---:B--2---:R-:W-:Y:S02]  /*8350*/  IADD3 R29, R41.reuse, c[0x0][0x198], RZ ;  /* 0x00006600291d7a10 */ /* 0x044fe40007ffe0ff */
[----:B------:R-:W-:-:S02]  /*8360*/  LEA.HI.X.SX32 R41, R41, R2, 0x2, P6 ;  /* 0x0000000229297211 */ /* 0x000fc400030f16ff */
[----:B------:R-:W-:Y:S02]  /*8370*/  ISETP.LT.AND P2, PT, R28, c[0x0][0x17c], !P0 ;  /* 0x00005f001c007a0c */ /* 0x000fe40004741270 */
[C---:B------:R-:W-:Y:S01]  /*8380*/  LEA R28, P6, R29.reuse, R0, 0x2 ;  /* 0x000000001d1c7211 */ /* 0x040fe200078c10ff */
[----:B----4-:R2:W-:Y:S01]  /*8390*/  @P3 STG.E [R40.64], R20 ;  /* 0x0000001428003986 */ /* 0x0105e2000c101908 */
[C---:B------:R-:W-:Y:S02]  /*83a0*/  IADD3 R43, R29.reuse, c[0x0][0x198], RZ ;  /* 0x000066001d2b7a10 */ /* 0x040fe40007ffe0ff */
[----:B------:R-:W-:Y:S02]  /*83b0*/  LEA.HI.X.SX32 R29, R29, R2, 0x2, P6 ;  /* 0x000000021d1d7211 */ /* 0x000fe400030f16ff */
[C---:B---3--:R-:W-:Y:S02]  /*83c0*/  LEA R38, P6, R43.reuse, R0, 0x2 ;  /* 0x000000002b267211 */ /* 0x048fe400078c10ff */
[----:B------:R-:W-:Y:S01]  /*83d0*/  IADD3 R24, R216, 0xc, RZ ;  /* 0x0000000cd8187810 */ /* 0x000fe20007ffe0ff */
[----:B------:R-:W-:Y:S01]  /*83e0*/  @P5 STG.E [R28.64], R21 ;  /* 0x000000151c005986 */ /* 0x000fe2000c101908 */
[----:B-1----:R-:W-:-:S02]  /*83f0*/  IADD3 R25, R43, c[0x0][0x198], RZ ;  /* 0x000066002b197a10 */ /* 0x002fc40007ffe0ff */
[----:B------:R-:W-:Y:S02]  /*8400*/  LEA.HI.X.SX32 R39, R43, R2, 0x2, P6 ;  /* 0x000000022b277211 */ /* 0x000fe400030f16ff */
[----:B------:R-:W-:Y:S02]  /*8410*/  ISETP.LT.AND P5, PT, R24, c[0x0][0x17c], !P0 ;  /* 0x00005f0018007a0c */ /* 0x000fe400047a1270 */
[C---:B------:R-:W-:Y:S01]  /*8420*/  LEA R24, P6, R25.reuse, R0, 0x2 ;  /* 0x0000000019187211 */ /* 0x040fe200078c10ff */
[----:B------:R1:W-:Y:S01]  /*8430*/  @P1 STG.E [R38.64], R16 ;  /* 0x0000001026001986 */ /* 0x0003e2000c101908 */
[C---:B------:R-:W-:Y:S02]  /*8440*/  IADD3 R32, R216.reuse, 0xd, RZ ;  /* 0x0000000dd8207810 */ /* 0x040fe40007ffe0ff */
[----:B------:R-:W-:Y:S02]  /*8450*/  IADD3 R33, R25, c[0x0][0x198], RZ ;  /* 0x0000660019217a10 */ /* 0x000fe40007ffe0ff */
[----:B------:R-:W-:-:S02]  /*8460*/  IADD3 R42, R216, 0xb, RZ ;  /* 0x0000000bd82a7810 */ /* 0x000fc40007ffe0ff */
[----:B------:R-:W-:Y:S02]  /*8470*/  LEA.HI.X.SX32 R25, R25, R2, 0x2, P6 ;  /* 0x0000000219197211 */ /* 0x000fe400030f16ff */
[----:B------:R-:W-:Y:S02]  /*8480*/  ISETP.LT.AND P1, PT, R32, c[0x0][0x17c], !P0 ;  /* 0x00005f0020007a0c */ /* 0x000fe40004721270 */
[----:B--2---:R-:W-:Y:S01]  /*8490*/  IADD3 R20, R216, 0xe, RZ ;  /* 0x0000000ed8147810 */ /* 0x004fe20007ffe0ff */
[----:B------:R2:W-:Y:S01]  /*84a0*/  @P4 STG.E [R24.64], R17 ;  /* 0x0000001118004986 */ /* 0x0005e2000c101908 */
[C---:B------:R-:W-:Y:S02]  /*84b0*/  LEA R32, P6, R33.reuse, R0, 0x2 ;  /* 0x0000000021207211 */ /* 0x040fe400078c10ff */
[----:B------:R-:W-:Y:S02]  /*84c0*/  ISETP.LT.AND P3, PT, R42, c[0x0][0x17c], !P0 ;  /* 0x00005f002a007a0c */ /* 0x000fe40004761270 */
[----:B------:R-:W-:-:S02]  /*84d0*/  IADD3 R41, R33, c[0x0][0x198], RZ ;  /* 0x0000660021297a10 */ /* 0x000fc40007ffe0ff */
[----:B------:R-:W-:Y:S02]  /*84e0*/  LEA.HI.X.SX32 R33, R33, R2, 0x2, P6 ;  /* 0x0000000221217211 */ /* 0x000fe400030f16ff */
[----:B------:R-:W-:Y:S02]  /*84f0*/  ISETP.LT.AND P4, PT, R20, c[0x0][0x17c], !P0 ;  /* 0x00005f0014007a0c */ /* 0x000fe40004781270 */
[C---:B------:R-:W-:Y:S01]  /*8500*/  LEA R20, P6, R41.reuse, R0, 0x2 ;  /* 0x0000000029147211 */ /* 0x040fe200078c10ff */
[----:B------:R3:W-:Y:S01]  /*8510*/  @P2 STG.E [R32.64], R12 ;  /* 0x0000000c20002986 */ /* 0x0007e2000c101908 */
[----:B-1----:R-:W-:Y:S02]  /*8520*/  IADD3 R16, R216, 0xf, RZ ;  /* 0x0000000fd8107810 */ /* 0x002fe40007ffe0ff */
[C---:B------:R-:W-:Y:S02]  /*8530*/  IADD3 R29, R41.reuse, c[0x0][0x198], RZ ;  /* 0x00006600291d7a10 */ /* 0x040fe40007ffe0ff */
[----:B------:R-:W-:-:S02]  /*8540*/  LEA.HI.X.SX32 R21, R41, R2, 0x2, P6 ;  /* 0x0000000229157211 */ /* 0x000fc400030f16ff */
[----:B------:R-:W-:Y:S02]  /*8550*/  ISETP.LT.AND P2, PT, R16, c[0x0][0x17c], !P0 ;  /* 0x00005f0010007a0c */ /* 0x000fe40004741270 */
[----:B------:R-:W-:Y:S01]  /*8560*/  IADD3 R16, R216, 0x10, RZ ;  /* 0x00000010d8107810 */ /* 0x000fe20007ffe0ff */
[----:B------:R1:W-:Y:S01]  /*8570*/  @P3 STG.E [R20.64], R13 ;  /* 0x0000000d14003986 */ /* 0x0003e2000c101908 */
[C---:B------:R-:W-:Y:S02]  /*8580*/  LEA R28, P6, R29.reuse, R0, 0x2 ;  /* 0x000000001d1c7211 */ /* 0x040fe400078c10ff */
[C---:B--2---:R-:W-:Y:S02]  /*8590*/  IADD3 R17, R29.reuse, c[0x0][0x198], RZ ;  /* 0x000066001d117a10 */ /* 0x044fe40007ffe0ff */
[----:B------:R-:W-:Y:S02]  /*85a0*/  LEA.HI.X.SX32 R29, R29, R2, 0x2, P6 ;  /* 0x000000021d1d7211 */ /* 0x000fe400030f16ff */
[----:B------:R-:W-:-:S02]  /*85b0*/  ISETP.LT.AND P3, PT, R16, c[0x0][0x17c], !P0 ;  /* 0x00005f0010007a0c */ /* 0x000fc40004761270 */
[C---:B------:R-:W-:Y:S01]  /*85c0*/  LEA R16, P6, R17.reuse, R0, 0x2 ;  /* 0x0000000011107211 */ /* 0x040fe200078c10ff */
[----:B------:R2:W-:Y:S01]  /*85d0*/  @P5 STG.E [R28.64], R8 ;  /* 0x000000081c005986 */ /* 0x0005e2000c101908 */
[----:B------:R-:W-:Y:S02]  /*85e0*/  IADD3 R24, R216, 0x11, RZ ;  /* 0x00000011d8187810 */ /* 0x000fe40007ffe0ff */
[C---:B------:R-:W-:Y:S02]  /*85f0*/  IADD3 R25, R17.reuse, c[0x0][0x198], RZ ;  /* 0x0000660011197a10 */ /* 0x040fe40007ffe0ff */
[----:B------:R-:W-:Y:S02]  /*8600*/  LEA.HI.X.SX32 R17, R17, R2, 0x2, P6 ;  /* 0x0000000211117211 */ /* 0x000fe400030f16ff */
[----:B------:R-:W-:Y:S02]  /*8610*/  ISETP.LT.AND P5, PT, R24, c[0x0][0x17c], !P0 ;  /* 0x00005f0018007a0c */ /* 0x000fe400047a1270 */
[----:B------:R-:W-:Y:S01]  /*8620*/  LEA R24, P6, R25, R0, 0x2 ;  /* 0x0000000019187211 */ /* 0x000fe200078c10ff */
[----:B------:R-:W-:Y:S01]  /*8630*/  @P1 STG.E [R16.64], R9 ;  /* 0x0000000910001986 */ /* 0x000fe2000c101908 */
[----:B---3--:R-:W-:-:S02]  /*8640*/  IADD3 R12, R216, 0x12, RZ ;  /* 0x00000012d80c7810 */ /* 0x008fc40007ffe0ff */
[C---:B-1----:R-:W-:Y:S02]  /*8650*/  IADD3 R13, R25.reuse, c[0x0][0x198], RZ ;  /* 0x00006600190d7a10 */ /* 0x042fe40007ffe0ff */
[----:B------:R-:W-:Y:S02]  /*8660*/  LEA.HI.X.SX32 R25, R25, R2, 0x2, P6 ;  /* 0x0000000219197211 */ /* 0x000fe400030f16ff */
[----:B------:R-:W-:Y:S02]  /*8670*/  ISETP.LT.AND P1, PT, R12, c[0x0][0x17c], !P0 ;  /* 0x00005f000c007a0c */ /* 0x000fe40004721270 */
[C---:B------:R-:W-:Y:S01]  /*8680*/  LEA R12, P6, R13.reuse, R0, 0x2 ;  /* 0x000000000d0c7211 */ /* 0x040fe200078c10ff */
[----:B-----5:R1:W-:Y:S01]  /*8690*/  @P4 STG.E [R24.64], R4 ;  /* 0x0000000418004986 */ /* 0x0203e2000c101908 */
[----:B------:R-:W-:Y:S02]  /*86a0*/  IADD3 R20, R216, 0x13, RZ ;  /* 0x00000013d8147810 */ /* 0x000fe40007ffe0ff */
[----:B------:R-:W-:-:S02]  /*86b0*/  IADD3 R21, R13, c[0x0][0x198], RZ ;  /* 0x000066000d157a10 */ /* 0x000fc40007ffe0ff */
[----:B------:R-:W-:Y:S02]  /*86c0*/  LEA.HI.X.SX32 R13, R13, R2, 0x2, P6 ;  /* 0x000000020d0d7211 */ /* 0x000fe400030f16ff */
[----:B------:R-:W-:Y:S02]  /*86d0*/  ISETP.LT.AND P4, PT, R20, c[0x0][0x17c], !P0 ;  /* 0x00005f0014007a0c */ /* 0x000fe40004781270 */
[----:B--2---:R-:W-:Y:S01]  /*86e0*/  IADD3 R8, R216, 0x14, RZ ;  /* 0x00000014d8087810 */ /* 0x004fe20007ffe0ff */
[----:B------:R2:W-:Y:S01]  /*86f0*/  @P2 STG.E [R12.64], R5 ;  /* 0x000000050c002986 */ /* 0x0005e2000c101908 */
[C---:B------:R-:W-:Y:S02]  /*8700*/  LEA R20, P6, R21.reuse, R0, 0x2 ;  /* 0x0000000015147211 */ /* 0x040fe400078c10ff */
[C---:B------:R-:W-:Y:S02]  /*8710*/  IADD3 R29, R21.reuse, c[0x0][0x198], RZ ;  /* 0x00006600151d7a10 */ /* 0x040fe40007ffe0ff */
[----:B------:R-:W-:-:S02]  /*8720*/  LEA.HI.X.SX32 R21, R21, R2, 0x2, P6 ;  /* 0x0000000215157211 */ /* 0x000fc400030f16ff */
[----:B------:R-:W-:Y:S02]  /*8730*/  ISETP.LT.AND P2, PT, R8, c[0x0][0x17c], !P0 ;  /* 0x00005f0008007a0c */ /* 0x000fe40004741270 */
[C---:B------:R-:W-:Y:S01]  /*8740*/  LEA R8, P6, R29.reuse, R0, 0x2 ;  /* 0x000000001d087211 */ /* 0x040fe200078c10ff */
[----:B------:R-:W-:Y:S01]  /*8750*/  @P3 STG.E [R20.64], R34 ;  /* 0x0000002214003986 */ /* 0x000fe2000c101908 */
[----:B-1----:R-:W-:Y:S02]  /*8760*/  IADD3 R4, R216, 0x15, RZ ;  /* 0x00000015d8047810 */ /* 0x002fe40007ffe0ff */
[C---:B------:R-:W-:Y:S02]  /*8770*/  IADD3 R17, R29.reuse, c[0x0][0x198], RZ ;  /* 0x000066001d117a10 */ /* 0x040fe40007ffe0ff */
[----:B------:R-:W-:Y:S02]  /*8780*/  LEA.HI.X.SX32 R9, R29, R2, 0x2, P6 ;  /* 0x000000021d097211 */ /* 0x000fe400030f16ff */
[----:B------:R-:W-:-:S02]  /*8790*/  ISETP.LT.AND P3, PT, R4, c[0x0][0x17c], !P0 ;  /* 0x00005f0004007a0c */ /* 0x000fc40004761270 */
[----:B------:R-:W-:Y:S01]  /*87a0*/  IADD3 R4, R216, 0x16, RZ ;  /* 0x00000016d8047810 */ /* 0x000fe20007ffe0ff */
[----:B------:R1:W-:Y:S01]  /*87b0*/  @P5 STG.E [R8.64], R35 ;  /* 0x0000002308005986 */ /* 0x0003e2000c101908 */
[C---:B------:R-:W-:Y:S02]  /*87c0*/  LEA R16, P6, R17.reuse, R0, 0x2 ;  /* 0x0000000011107211 */ /* 0x040fe400078c10ff */
[C---:B--2---:R-:W-:Y:S02]  /*87d0*/  IADD3 R5, R17.reuse, c[0x0][0x198], RZ ;  /* 0x0000660011057a10 */ /* 0x044fe40007ffe0ff */
[----:B------:R-:W-:Y:S02]  /*87e0*/  LEA.HI.X.SX32 R17, R17, R2, 0x2, P6 ;  /* 0x0000000211117211 */ /* 0x000fe400030f16ff */
[----:B------:R-:W-:Y:S02]  /*87f0*/  ISETP.LT.AND P5, PT, R4, c[0x0][0x17c], !P0 ;  /* 0x00005f0004007a0c */ /* 0x000fe400047a1270 */
[----:B------:R-:W-:Y:S01]  /*8800*/  LEA R4, P6, R5, R0, 0x2 ;  /* 0x0000000005047211 */ /* 0x000fe200078c10ff */
[----:B------:R2:W-:Y:S01]  /*8810*/  @P1 STG.E [R16.64], R30 ;  /* 0x0000001e10001986 */ /* 0x0005e2000c101908 */
[----:B------:R-:W-:-:S02]  /*8820*/  IADD3 R12, R216, 0x17, RZ ;  /* 0x00000017d80c7810 */ /* 0x000fc40007ffe0ff */
[C---:B------:R-:W-:Y:S02]  /*8830*/  IADD3 R13, R5.reuse, c[0x0][0x198], RZ ;  /* 0x00006600050d7a10 */ /* 0x040fe40007ffe0ff */
[----:B------:R-:W-:Y:S02]  /*8840*/  LEA.HI.X.SX32 R5, R5, R2, 0x2, P6 ;  /* 0x0000000205057211 */ /* 0x000fe400030f16ff */
[----:B------:R-:W-:Y:S02]  /*8850*/  ISETP.LT.AND P1, PT, R12, c[0x0][0x17c], !P0 ;  /* 0x00005f000c007a0c */ /* 0x000fe40004721270 */
[C---:B------:R-:W-:Y:S01]  /*8860*/  LEA R12, P6, R13.reuse, R0, 0x2 ;  /* 0x000000000d0c7211 */ /* 0x040fe200078c10ff */
[----:B------:R3:W-:Y:S01]  /*8870*/  @P4 STG.E [R4.64], R31 ;  /* 0x0000001f04004986 */ /* 0x0007e2000c101908 */
[----:B-1----:R-:W-:Y:S02]  /*8880*/  IADD3 R8, R216, 0x18, RZ ;  /* 0x00000018d8087810 */ /* 0x002fe40007ffe0ff */
[----:B------:R-:W-:-:S02]  /*8890*/  IADD3 R9, R13, c[0x0][0x198], RZ ;  /* 0x000066000d097a10 */ /* 0x000fc40007ffe0ff */
[----:B------:R-:W-:Y:S02]  /*88a0*/  LEA.HI.X.SX32 R13, R13, R2, 0x2, P6 ;  /* 0x000000020d0d7211 */ /* 0x000fe400030f16ff */
[----:B------:R-:W-:Y:S02]  /*88b0*/  ISETP.LT.AND P4, PT, R8, c[0x0][0x17c], !P0 ;  /* 0x00005f0008007a0c */ /* 0x000fe40004781270 */
[C---:B------:R-:W-:Y:S01]  /*88c0*/  LEA R8, P6, R9.reuse, R0, 0x2 ;  /* 0x0000000009087211 */ /* 0x040fe200078c10ff */
[----:B------:R1:W-:Y:S01]  /*88d0*/  @P2 STG.E [R12.64], R26 ;  /* 0x0000001a0c002986 */ /* 0x0003e2000c101908 */
[C---:B--2---:R-:W-:Y:S02]  /*88e0*/  IADD3 R17, R9.reuse, c[0x0][0x198], RZ ;  /* 0x0000660009117a10 */ /* 0x044fe40007ffe0ff */
[----:B------:R-:W-:Y:S02]  /*88f0*/  LEA.HI.X.SX32 R9, R9, R2, 0x2, P6 ;  /* 0x0000000209097211 */ /* 0x000fe400030f16ff */
[----:B------:R-:W-:-:S02]  /*8900*/  LEA R16, P6, R17, R0, 0x2 ;  /* 0x0000000011107211 */ /* 0x000fc400078c10ff */
[C---:B------:R-:W-:Y:S01]  /*8910*/  IADD3 R21, R17.reuse, c[0x0][0x198], RZ ;  /* 0x0000660011157a10 */ /* 0x040fe20007ffe0ff */
[----:B------:R2:W-:Y:S01]  /*8920*/  @P3 STG.E [R8.64], R27 ;  /* 0x0000001b08003986 */ /* 0x0005e2000c101908 */
[----:B------:R-:W-:Y:S02]  /*8930*/  LEA.HI.X.SX32 R17, R17, R2, 0x2, P6 ;  /* 0x0000000211117211 */ /* 0x000fe400030f16ff */
[C---:B---3--:R-:W-:Y:S02]  /*8940*/  LEA R4, P6, R21.reuse, R0, 0x2 ;  /* 0x0000000015047211 */ /* 0x048fe400078c10ff */
[C---:B-1----:R-:W-:Y:S01]  /*8950*/  IADD3 R12, R216.reuse, 0x1b, RZ ;  /* 0x0000001bd80c7810 */ /* 0x042fe20007ffe0ff */
[----:B------:R1:W-:Y:S01]  /*8960*/  @P5 STG.E [R16.64], R22 ;  /* 0x0000001610005986 */ /* 0x0003e2000c101908 */
[----:B------:R-:W-:Y:S02]  /*8970*/  IADD3 R13, R21, c[0x0][0x198], RZ ;  /* 0x00006600150d7a10 */ /* 0x000fe40007ffe0ff */
[----:B------:R-:W-:-:S02]  /*8980*/  IADD3 R20, R216, 0x19, RZ ;  /* 0x00000019d8147810 */ /* 0x000fc40007ffe0ff */
[----:B------:R-:W-:Y:S02]  /*8990*/  LEA.HI.X.SX32 R5, R21, R2, 0x2, P6 ;  /* 0x0000000215057211 */ /* 0x000fe400030f16ff */
[----:B------:R-:W-:Y:S02]  /*89a0*/  ISETP.LT.AND P5, PT, R12, c[0x0][0x17c], !P0 ;  /* 0x00005f000c007a0c */ /* 0x000fe400047a1270 */
[C---:B------:R-:W-:Y:S01]  /*89b0*/  LEA R12, P6, R13.reuse, R0, 0x2 ;  /* 0x000000000d0c7211 */ /* 0x040fe200078c10ff */
[----:B------:R3:W-:Y:S01]  /*89c0*/  @P1 STG.E [R4.64], R23 ;  /* 0x0000001704001986 */ /* 0x0007e2000c101908 */
[----:B------:R-:W-:Y:S02]  /*89d0*/  ISETP.LT.AND P2, PT, R20, c[0x0][0x17c], !P0 ;  /* 0x00005f0014007a0c */ /* 0x000fe40004741270 */
[----:B--2---:R-:W-:Y:S02]  /*89e0*/  IADD3 R9, R13, c[0x0][0x198], RZ ;  /* 0x000066000d097a10 */ /* 0x004fe40007ffe0ff */
[----:B------:R-:W-:-:S02]  /*89f0*/  IADD3 R20, R216, 0x1a, RZ ;  /* 0x0000001ad8147810 */ /* 0x000fc40007ffe0ff */
[----:B------:R-:W-:Y:S02]  /*8a00*/  LEA.HI.X.SX32 R13, R13, R2, 0x2, P6 ;  /* 0x000000020d0d7211 */ /* 0x000fe400030f16ff */
[C---:B------:R-:W-:Y:S02]  /*8a10*/  LEA R8, P6, R9.reuse, R0, 0x2 ;  /* 0x0000000009087211 */ /* 0x040fe400078c10ff */
[----:B------:R-:W-:Y:S01]  /*8a20*/  ISETP.LT.AND P3, PT, R20, c[0x0][0x17c], !P0 ;  /* 0x00005f0014007a0c */ /* 0x000fe20004761270 */
[----:B------:R2:W-:Y:S01]  /*8a30*/  @P4 STG.E [R12.64], R18 ;  /* 0x000000120c004986 */ /* 0x0005e2000c101908 */
[C---:B------:R-:W-:Y:S02]  /*8a40*/  IADD3 R21, R9.reuse, c[0x0][0x198], RZ ;  /* 0x0000660009157a10 */ /* 0x040fe40007ffe0ff */
[----:B------:R-:W-:Y:S02]  /*8a50*/  LEA.HI.X.SX32 R9, R9, R2, 0x2, P6 ;  /* 0x0000000209097211 */ /* 0x000fe400030f16ff */
[----:B-1----:R-:W-:-:S02]  /*8a60*/  LEA R16, P6, R21, R0, 0x2 ;  /* 0x0000000015107211 */ /* 0x002fc400078c10ff */
[C---:B---3--:R-:W-:Y:S01]  /*8a70*/  IADD3 R4, R216.reuse, 0x1e, RZ ;  /* 0x0000001ed8047810 */ /* 0x048fe20007ffe0ff */
[----:B------:R1:W-:Y:S01]  /*8a80*/  @P2 STG.E [R8.64], R19 ;  /* 0x0000001308002986 */ /* 0x0003e2000c101908 */
[C---:B------:R-:W-:Y:S02]  /*8a90*/  IADD3 R23, R21.reuse, c[0x0][0x198], RZ ;  /* 0x0000660015177a10 */ /* 0x040fe40007ffe0ff */
[----:B------:R-:W-:Y:S02]  /*8aa0*/  IADD3 R20, R216, 0x1c, RZ ;  /* 0x0000001cd8147810 */ /* 0x000fe40007ffe0ff */
[----:B------:R-:W-:Y:S02]  /*8ab0*/  LEA.HI.X.SX32 R17, R21, R2, 0x2, P6 ;  /* 0x0000000215117211 */ /* 0x000fe400030f16ff */
[----:B------:R-:W-:Y:S02]  /*8ac0*/  ISETP.LT.AND P2, PT, R4, c[0x0][0x17c], !P0 ;  /* 0x00005f0004007a0c */ /* 0x000fe40004741270 */
[----:B------:R-:W-:Y:S01]  /*8ad0*/  IADD3 R5, R216, 0x1f, RZ ;  /* 0x0000001fd8057810 */ /* 0x000fe20007ffe0ff */
[----:B------:R-:W-:Y:S01]  /*8ae0*/  @P3 STG.E [R16.64], R14 ;  /* 0x0000000e10003986 */ /* 0x000fe2000c101908 */
[----:B------:R-:W-:-:S02]  /*8af0*/  LEA R4, P6, R23, R0, 0x2 ;  /* 0x0000000017047211 */ /* 0x000fc400078c10ff */
[----:B------:R-:W-:Y:S02]  /*8b00*/  ISETP.LT.AND P1, PT, R20, c[0x0][0x17c], !P0 ;  /* 0x00005f0014007a0c */ /* 0x000fe40004721270 */
[----:B--2---:R-:W-:Y:S02]  /*8b10*/  IADD3 R13, R23, c[0x0][0x198], RZ ;  /* 0x00006600170d7a10 */ /* 0x004fe40007ffe0ff */
[----:B------:R-:W-:Y:S02]  /*8b20*/  ISETP.LT.AND P3, PT, R5, c[0x0][0x17c], !P0 ;  /* 0x00005f0005007a0c */ /* 0x000fe40004761270 */
[----:B------:R-:W-:Y:S02]  /*8b30*/  LEA.HI.X.SX32 R5, R23, R2, 0x2, P6 ;  /* 0x0000000217057211 */ /* 0x000fe400030f16ff */
[C---:B------:R-:W-:Y:S02]  /*8b40*/  LEA R12, P6, R13.reuse, R0, 0x2 ;  /* 0x000000000d0c7211 */ /* 0x040fe400078c10ff */
[----:B------:R-:W-:Y:S01]  /*8b50*/  IADD3 R20, R216, 0x1d, RZ ;  /* 0x0000001dd8147810 */ /* 0x000fe20007ffe0ff */
[----:B------:R2:W-:Y:S01]  /*8b60*/  @P5 STG.E [R4.64], R15 ;  /* 0x0000000f04005986 */ /* 0x0005e2000c101908 */
[----:B-1----:R-:W-:-:S02]  /*8b70*/  IADD3 R19, R13, c[0x0][0x198], RZ ;  /* 0x000066000d137a10 */ /* 0x002fc40007ffe0ff */
[----:B------:R-:W-:Y:S02]  /*8b80*/  LEA.HI.X.SX32 R13, R13, R2, 0x2, P6 ;  /* 0x000000020d0d7211 */ /* 0x000fe400030f16ff */
[----:B------:R-:W-:Y:S02]  /*8b90*/  ISETP.LT.AND P4, PT, R20, c[0x0][0x17c], !P0 ;  /* 0x00005f0014007a0c */ /* 0x000fe40004781270 */
[C---:B------:R-:W-:Y:S01]  /*8ba0*/  IADD3 R9, R216.reuse, 0x21, RZ ;  /* 0x00000021d8097810 */ /* 0x040fe20007ffe0ff */
[----:B------:R-:W1:Y:S01]  /*8bb0*/  LDS.128 R20, [R242] ;  /* 0x00000000f2147984 */ /* 0x000e620000000c00 */
[C---:B------:R-:W-:Y:S02]  /*8bc0*/  LEA R8, P6, R19.reuse, R0, 0x2 ;  /* 0x0000000013087211 */ /* 0x040fe400078c10ff */
[----:B------:R-:W-:Y:S01]  /*8bd0*/  IADD3 R25, R19, c[0x0][0x198], RZ ;  /* 0x0000660013197a10 */ /* 0x000fe20007ffe0ff */
[----:B------:R-:W-:Y:S01]  /*8be0*/  @P1 STG.E [R12.64], R10 ;  /* 0x0000000a0c001986 */ /* 0x000fe2000c101908 */
[----:B------:R-:W-:-:S02]  /*8bf0*/  IADD3 R18, R216, 0x20, RZ ;  /* 0x00000020d8127810 */ /* 0x000fc40007ffe0ff */
[----:B------:R-:W-:Y:S01]  /*8c00*/  ISETP.LT.AND P1, PT, R9, c[0x0][0x17c], !P0 ;  /* 0x00005f0009007a0c */ /* 0x000fe20004721270 */
[----:B------:R-:W-:Y:S01]  /*8c10*/  LDS.128 R240, [R242+0x800] ;  /* 0x00080000f2f07984 */ /* 0x000fe20000000c00 */
[----:B------:R-:W-:Y:S02]  /*8c20*/  LEA.HI.X.SX32 R9, R19, R2, 0x2, P6 ;  /* 0x0000000213097211 */ /* 0x000fe400030f16ff */
[C---:B------:R-:W-:Y:S02]  /*8c30*/  LEA R24, P6, R25.reuse, R0, 0x2 ;  /* 0x0000000019187211 */ /* 0x040fe400078c10ff */
[----:B------:R-:W-:Y:S01]  /*8c40*/  ISETP.LT.AND P5, PT, R18, c[0x0][0x17c], !P0 ;  /* 0x00005f0012007a0c */ /* 0x000fe200047a1270 */
[----:B------:R3:W-:Y:S01]  /*8c50*/  @P4 STG.E [R8.64], R11 ;  /* 0x0000000b08004986 */ /* 0x0007e2000c101908 */
[C---:B--2---:R-:W-:Y:S02]  /*8c60*/  IADD3 R15, R25.reuse, c[0x0][0x198], RZ ;  /* 0x00006600190f7a10 */ /* 0x044fe40007ffe0ff */
[----:B------:R-:W-:Y:S01]  /*8c70*/  LEA.HI.X.SX32 R25, R25, R2, 0x2, P6 ;  /* 0x0000000219197211 */ /* 0x000fe200030f16ff */
[----:B------:R-:W2:Y:S01]  /*8c80*/  LDS.128 R16, [R37] ;  /* 0x0000000025107984 */ /* 0x000ea20000000c00 */
[----:B------:R-:W-:-:S02]  /*8c90*/  IADD3 R14, R216, 0x22, RZ ;  /* 0x00000022d80e7810 */ /* 0x000fc40007ffe0ff */
[----:B------:R-:W-:Y:S01]  /*8ca0*/  IADD3 R5, R216, 0x23, RZ ;  /* 0x00000023d8057810 */ /* 0x000fe20007ffe0ff */
[----:B------:R4:W-:Y:S01]  /*8cb0*/  @P2 STG.E [R24.64], R6 ;  /* 0x0000000618002986 */ /* 0x0009e2000c101908 */
[C---:B------:R-:W-:Y:S02]  /*8cc0*/  LEA R4, P6, R15.reuse, R0, 0x2 ;  /* 0x000000000f047211 */ /* 0x040fe400078c10ff */
[----:B------:R-:W-:Y:S02]  /*8cd0*/  IADD3 R27, R15, c[0x0][0x198], RZ ;  /* 0x000066000f1b7a10 */ /* 0x000fe40007ffe0ff */
[----:B------:R-:W-:Y:S02]  /*8ce0*/  ISETP.LT.AND P2, PT, R5, c[0x0][0x17c], !P0 ;  /* 0x00005f0005007a0c */ /* 0x000fe40004741270 */
[----:B------:R-:W-:Y:S02]  /*8cf0*/  ISETP.LT.AND P4, PT, R14, c[0x0][0x17c], !P0 ;  /* 0x00005f000e007a0c */ /* 0x000fe40004781270 */
[----:B------:R-:W-:-:S02]  /*8d00*/  LEA.HI.X.SX32 R5, R15, R2, 0x2, P6 ;  /* 0x000000020f057211 */ /* 0x000fc400030f16ff */
[----:B------:R-:W5:Y:S01]  /*8d10*/  LDS.128 R12, [R36] ;  /* 0x00000000240c7984 */ /* 0x000f620000000c00 */
[C---:B------:R-:W-:Y:S02]  /*8d20*/  LEA R26, P6, R27.reuse, R0, 0x2 ;  /* 0x000000001b1a7211 */ /* 0x040fe400078c10ff */
[C---:B---3--:R-:W-:Y:S01]  /*8d30*/  IADD3 R9, R27.reuse, c[0x0][0x198], RZ ;  /* 0x000066001b097a10 */ /* 0x048fe20007ffe0ff */
[----:B------:R3:W-:Y:S01]  /*8d40*/  @P3 STG.E [R4.64], R7 ;  /* 0x0000000704003986 */ /* 0x0007e2000c101908 */
[----:B------:R-:W-:Y:S02]  /*8d50*/  IADD3 R10, R216, 0x24, RZ ;  /* 0x00000024d80a7810 */ /* 0x000fe40007ffe0ff */
[----:B------:R-:W-:Y:S02]  /*8d60*/  LEA.HI.X.SX32 R27, R27, R2, 0x2, P6 ;  /* 0x000000021b1b7211 */ /* 0x000fe400030f16ff */
[C---:B----4-:R-:W-:Y:S02]  /*8d70*/  LEA R24, P6, R9.reuse, R0, 0x2 ;  /* 0x0000000009187211 */ /* 0x050fe400078c10ff */
[----:B------:R-:W-:Y:S01]  /*8d80*/  ISETP.LT.AND P3, PT, R10, c[0x0][0x17c], !P0 ;  /* 0x00005f000a007a0c */ /* 0x000fe20004761270 */
[----:B-1----:R1:W-:Y:S01]  /*8d90*/  @P5 STG.E [R26.64], R20 ;  /* 0x000000141a005986 */ /* 0x0023e2000c101908 */
[----:B------:R-:W-:-:S02]  /*8da0*/  IADD3 R29, R9, c[0x0][0x198], RZ ;  /* 0x00006600091d7a10 */ /* 0x000fc40007ffe0ff */
[----:B------:R-:W-:Y:S02]  /*8db0*/  LEA.HI.X.SX32 R25, R9, R2, 0x2, P6 ;  /* 0x0000000209197211 */ /* 0x000fe400030f16ff */
[----:B------:R-:W4:Y:S01]  /*8dc0*/  LDS.128 R8, [R3] ;  /* 0x0000000003087984 */ /* 0x000f220000000c00 */
[C---:B------:R-:W-:Y:S02]  /*8dd0*/  LEA R28, P6, R29.reuse, R0, 0x2 ;  /* 0x000000001d1c7211 */ /* 0x040fe400078c10ff */
[C---:B---3--:R-:W-:Y:S01]  /*8de0*/  IADD3 R5, R29.reuse, c[0x0][0x198], RZ ;  /* 0x000066001d057a10 */ /* 0x048fe20007ffe0ff */
[----:B------:R-:W-:Y:S01]  /*8df0*/  @P1 STG.E [R24.64], R21 ;  /* 0x0000001518001986 */ /* 0x000fe2000c101908 */
[----:B------:R-:W-:Y:S02]  /*8e00*/  LEA.HI.X.SX32 R29, R29, R2, 0x2, P6 ;  /* 0x000000021d1d7211 */ /* 0x000fe400030f16ff */
[C---:B-1----:R-:W-:Y:S02]  /*8e10*/  LEA R26, P6, R5.reuse, R0, 0x2 ;  /* 0x00000000051a7211 */ /* 0x042fe400078c10ff */
[----:B------:R-:W-:Y:S01]  /*8e20*/  IADD3 R7, R5, c[0x0][0x198], RZ ;  /* 0x0000660005077a10 */ /* 0x000fe20007ffe0ff */
[----:B--2---:R1:W-:Y:S01]  /*8e30*/  @P4 STG.E [R28.64], R16 ;  /* 0x000000101c004986 */ /* 0x0043e2000c101908 */
[----:B------:R-:W-:-:S02]  /*8e40*/  IADD3 R6, R216, 0x25, RZ ;  /* 0x00000025d8067810 */ /* 0x000fc40007ffe0ff */
[----:B------:R-:W-:Y:S02]  /*8e50*/  IADD3 R4, R216, 0x27, RZ ;  /* 0x00000027d8047810 */ /* 0x000fe40007ffe0ff */
[----:B------:R-:W-:Y:S02]  /*8e60*/  LEA.HI.X.SX32 R27, R5, R2, 0x2, P6 ;  /* 0x00000002051b7211 */ /* 0x000fe400030f16ff */
[C---:B------:R-:W-:Y:S02]  /*8e70*/  LEA R30, P6, R7.reuse, R0, 0x2 ;  /* 0x00000000071e7211 */ /* 0x040fe400078c10ff */
[----:B------:R-:W-:Y:S01]  /*8e80*/  IADD3 R5, R7, c[0x0][0x198], RZ ;  /* 0x0000660007057a10 */ /* 0x000fe20007ffe0ff */
[----:B------:R2:W-:Y:S01]  /*8e90*/  @P2 STG.E [R26.64], R17 ;  /* 0x000000111a002986 */ /* 0x0005e2000c101908 */
[----:B------:R-:W-:Y:S02]  /*8ea0*/  ISETP.LT.AND P5, PT, R6, c[0x0][0x17c], !P0 ;  /* 0x00005f0006007a0c */ /* 0x000fe400047a1270 */
[----:B------:R-:W-:-:S02]  /*8eb0*/  ISETP.LT.AND P4, PT, R4, c[0x0][0x17c], !P0 ;  /* 0x00005f0004007a0c */ /* 0x000fc40004781270 */
[C---:B------:R-:W-:Y:S02]  /*8ec0*/  IADD3 R6, R216.reuse, 0x26, RZ ;  /* 0x00000026d8067810 */ /* 0x040fe40007ffe0ff */
[----:B------:R-:W-:Y:S02]  /*8ed0*/  IADD3 R4, R216, 0x28, RZ ;  /* 0x00000028d8047810 */ /* 0x000fe40007ffe0ff */
[----:B------:R-:W-:Y:S02]  /*8ee0*/  LEA.HI.X.SX32 R31, R7, R2, 0x2, P6 ;  /* 0x00000002071f7211 */ /* 0x000fe400030f16ff */
[C---:B-1----:R-:W-:Y:S02]  /*8ef0*/  IADD3 R29, R5.reuse, c[0x0][0x198], RZ ;  /* 0x00006600051d7a10 */ /* 0x042fe40007ffe0ff */
[----:B------:R-:W-:Y:S01]  /*8f00*/  LEA R20, P6, R5, R0, 0x2 ;  /* 0x0000000005147211 */ /* 0x000fe200078c10ff */
[----:B-----5:R1:W-:Y:S01]  /*8f10*/  @P3 STG.E [R30.64], R12 ;  /* 0x0000000c1e003986 */ /* 0x0203e2000c101908 */
[----:B------:R-:W-:-:S02]  /*8f20*/  IADD3 R33, R29, c[0x0][0x198], RZ ;  /* 0x000066001d217a10 */ /* 0x000fc40007ffe0ff */
[----:B------:R-:W-:Y:S02]  /*8f30*/  ISETP.LT.AND P1, PT, R6, c[0x0][0x17c], !P0 ;  /* 0x00005f0006007a0c */ /* 0x000fe40004721270 */
[----:B------:R-:W-:Y:S02]  /*8f40*/  ISETP.LT.AND P2, PT, R4, c[0x0][0x17c], !P0 ;  /* 0x00005f0004007a0c */ /* 0x000fe40004741270 */
[----:B------:R-:W-:Y:S02]  /*8f50*/  LEA.HI.X.SX32 R21, R5, R2, 0x2, P6 ;  /* 0x0000000205157211 */ /* 0x000fe400030f16ff */
[----:B------:R-:W3:Y:S01]  /*8f60*/  LDS.128 R4, [R37+0x800] ;  /* 0x0008000025047984 */ /* 0x000ee20000000c00 */
[-C--:B------:R-:W-:Y:S02]  /*8f70*/  LEA R16, P3, R33, R0.reuse, 0x2 ;  /* 0x0000000021107211 */ /* 0x080fe400078610ff */
[----:B------:R-:W-:Y:S01]  /*8f80*/  LEA R28, P6, R29, R0, 0x2 ;  /* 0x000000001d1c7211 */ /* 0x000fe200078c10ff */
[----:B------:R5:W-:Y:S01]  /*8f90*/  @P5 STG.E [R20.64], R13 ;  /* 0x0000000d14005986 */ /* 0x000be2000c101908 */
[----:B------:R-:W-:-:S02]  /*8fa0*/  IADD3 R25, R216, 0x29, RZ ;  /* 0x00000029d8197810 */ /* 0x000fc40007ffe0ff */
[----:B------:R-:W-:Y:S02]  /*8fb0*/  IADD3 R24, R216, 0x2a, RZ ;  /* 0x0000002ad8187810 */ /* 0x000fe40007ffe0ff */
[-C--:B--2---:R-:W-:Y:S02]  /*8fc0*/  LEA.HI.X.SX32 R17, R33, R2.reuse, 0x2, P3 ;  /* 0x0000000221117211 */ /* 0x084fe400018f16ff */
[----:B------:R-:W-:Y:S02]  /*8fd0*/  LEA.HI.X.SX32 R29, R29, R2, 0x2, P6 ;  /* 0x000000021d1d7211 */ /* 0x000fe400030f16ff */
[----:B------:R-:W-:Y:S02]  /*8fe0*/  IADD3 R33, R33, c[0x0][0x198], RZ ;  /* 0x0000660021217a10 */ /* 0x000fe40007ffe0ff */
[----:B------:R-:W-:Y:S01]  /*8ff0*/  ISETP.LT.AND P5, PT, R25, c[0x0][0x17c], !P0 ;  /* 0x00005f0019007a0c */ /* 0x000fe200047a1270 */
[----:B----4-:R2:W-:Y:S01]  /*9000*/  @P1 STG.E [R28.64], R8 ;  /* 0x000000081c001986 */ /* 0x0105e2000c101908 */
[----:B------:R-:W-:-:S02]  /*9010*/  ISETP.LT.AND P3, PT, R24, c[0x0][0x17c], !P0 ;  /* 0x00005f0018007a0c */ /* 0x000fc40004761270 */
[C---:B-1----:R-:W-:Y:S01]  /*9020*/  IADD3 R31, R33.reuse, c[0x0][0x198], RZ ;  /* 0x00006600211f7a10 */ /* 0x042fe20007ffe0ff */
[----:B------:R-:W1:Y:S01]  /*9030*/  LDS.128 R24, [R36+0x800] ;  /* 0x0008000024187984 */ /* 0x000e620000000c00 */
[-C--:B------:R-:W-:Y:S02]  /*9040*/  LEA R32, P1, R33, R0.reuse, 0x2 ;  /* 0x0000000021207211 */ /* 0x080fe400078210ff */
[C---:B------:R-:W-:Y:S01]  /*9050*/  IADD3 R30, R216.reuse, 0x2b, RZ ;  /* 0x0000002bd81e7810 */ /* 0x040fe20007ffe0ff */
[----:B------:R4:W-:Y:S01]  /*9060*/  @P4 STG.E [R16.64], R9 ;  /* 0x0000000910004986 */ /* 0x0009e2000c101908 */
[----:B-----5:R-:W-:Y:S02]  /*9070*/  IADD3 R13, R216, 0x2c, RZ ;  /* 0x0000002cd80d7810 */ /* 0x020fe40007ffe0ff */
[----:B------:R-:W-:Y:S02]  /*9080*/  LEA R12, P6, R31, R0, 0x2 ;  /* 0x000000001f0c7211 */ /* 0x000fe400078c10ff */
[----:B------:R-:W-:-:S02]  /*9090*/  LEA.HI.X.SX32 R33, R33, R2, 0x2, P1 ;  /* 0x0000000221217211 */ /* 0x000fc400008f16ff */
[----:B------:R-:W-:Y:S02]  /*90a0*/  ISETP.LT.AND P1, PT, R13, c[0x0][0x17c], !P0 ;  /* 0x00005f000d007a0c */ /* 0x000fe40004721270 */
[----:B------:R-:W-:Y:S01]  /*90b0*/  ISETP.LT.AND P4, PT, R30, c[0x0][0x17c], !P0 ;  /* 0x00005f001e007a0c */ /* 0x000fe20004781270 */
[----:B------:R-:W-:Y:S01]  /*90c0*/  @P2 STG.E [R32.64], R240 ;  /* 0x000000f020002986 */ /* 0x000fe2000c101908 */
[C---:B------:R-:W-:Y:S02]  /*90d0*/  IADD3 R21, R31.reuse, c[0x0][0x198], RZ ;  /* 0x000066001f157a10 */ /* 0x040fe40007ffe0ff */
[----:B------:R-:W-:Y:S02]  /*90e0*/  LEA.HI.X.SX32 R13, R31, R2, 0x2, P6 ;  /* 0x000000021f0d7211 */ /* 0x000fe400030f16ff */
[----:B------:R-:W5:Y:S01]  /*90f0*/  LDS.128 R28, [R3+0x800] ;  /* 0x00080000031c7984 */ /* 0x000f620000000c00 */
[C---:B------:R-:W-:Y:S02]  /*9100*/  IADD3 R35, R21.reuse, c[0x0][0x198], RZ ;  /* 0x0000660015237a10 */ /* 0x040fe40007ffe0ff */
[----:B--2---:R-:W-:Y:S01]  /*9110*/  LEA R8, P2, R21, R0, 0x2 ;  /* 0x0000000015087211 */ /* 0x004fe200078410ff */
[----:B------:R2:W-:Y:S01]  /*9120*/  @P5 STG.E [R12.64], R241 ;  /* 0x000000f10c005986 */ /* 0x0005e2000c101908 */
[----:B----4-:R-:W-:-:S02]  /*9130*/  IADD3 R17, R216, 0x2d, RZ ;  /* 0x0000002dd8117810 */ /* 0x010fc40007ffe0ff */
[----:B------:R-:W-:Y:S02]  /*9140*/  LEA R16, P6, R35, R0, 0x2 ;  /* 0x0000000023107211 */ /* 0x000fe400078c10ff */
[-C--:B------:R-:W-:Y:S02]  /*9150*/  LEA.HI.X.SX32 R9, R21, R2.reuse, 0x2, P2 ;  /* 0x0000000215097211 */ /* 0x080fe400010f16ff */
[----:B------:R-:W-:Y:S02]  /*9160*/  ISETP.LT.AND P5, PT, R17, c[0x0][0x17c], !P0 ;  /* 0x00005f0011007a0c */ /* 0x000fe400047a1270 */
[C---:B------:R-:W-:Y:S01]  /*9170*/  LEA.HI.X.SX32 R17, R35.reuse, R2, 0x2, P6 ;  /* 0x0000000223117211 */ /* 0x040fe200030f16ff */
[----:B---3--:R-:W-:Y:S01]  /*9180*/  @P3 STG.E [R8.64], R4 ;  /* 0x0000000408003986 */ /* 0x008fe2000c101908 */
[----:B------:R-:W-:Y:S02]  /*9190*/  IADD3 R35, R35, c[0x0][0x198], RZ ;  /* 0x0000660023237a10 */ /* 0x000fe40007ffe0ff */
[----:B------:R-:W-:Y:S01]  /*91a0*/  IADD3 R20, R216, 0x2e, RZ ;  /* 0x0000002ed8147810 */ /* 0x000fe20007ffe0ff */
[----:B------:R3:W-:Y:S01]  /*91b0*/  @P4 STG.E [R16.64], R5 ;  /* 0x0000000510004986 */ /* 0x0007e2000c101908 */
[----:B--2---:R-:W-:-:S02]  /*91c0*/  LEA R12, P3, R35, R0, 0x2 ;  /* 0x00000000230c7211 */ /* 0x004fc400078610ff */
[C---:B------:R-:W-:Y:S02]  /*91d0*/  IADD3 R33, R35.reuse, c[0x0][0x198], RZ ;  /* 0x0000660023217a10 */ /* 0x040fe40007ffe0ff */
[----:B------:R-:W-:Y:S02]  /*91e0*/  LEA.HI.X.SX32 R13, R35, R2, 0x2, P3 ;  /* 0x00000002230d7211 */ /* 0x000fe400018f16ff */
[C---:B------:R-:W-:Y:S02]  /*91f0*/  IADD3 R35, R33.reuse, c[0x0][0x198], RZ ;  /* 0x0000660021237a10 */ /* 0x040fe40007ffe0ff */
[----:B------:R-:W-:Y:S01]  /*9200*/  ISETP.LT.AND P2, PT, R20, c[0x0][0x17c], !P0 ;  /* 0x00005f0014007a0c */ /* 0x000fe20004741270 */
[----:B-1----:R1:W-:Y:S01]  /*9210*/  @P1 STG.E [R12.64], R24 ;  /* 0x000000180c001986 */ /* 0x0023e2000c101908 */
[----:B------:R-:W-:Y:S02]  /*9220*/  IADD3 R21, R216, 0x2f, RZ ;  /* 0x0000002fd8157810 */ /* 0x000fe40007ffe0ff */
[----:B------:R-:W-:-:S02]  /*9230*/  LEA R20, P6, R33, R0, 0x2 ;  /* 0x0000000021147211 */ /* 0x000fc400078c10ff */
[----:B---3--:R-:W-:Y:S02]  /*9240*/  IADD3 R17, R35, c[0x0][0x198], RZ ;  /* 0x0000660023117a10 */ /* 0x008fe40007ffe0ff */
[----:B------:R-:W-:Y:S02]  /*9250*/  ISETP.LT.AND P4, PT, R21, c[0x0][0x17c], !P0 ;  /* 0x00005f0015007a0c */ /* 0x000fe40004781270 */
[----:B------:R-:W-:Y:S02]  /*9260*/  LEA R4, P1, R35, R0, 0x2 ;  /* 0x0000000023047211 */ /* 0x000fe400078210ff */
[----:B------:R-:W-:Y:S02]  /*9270*/  LEA.HI.X.SX32 R21, R33, R2, 0x2, P6 ;  /* 0x0000000221157211 */ /* 0x000fe400030f16ff */
[C---:B------:R-:W-:Y:S02]  /*9280*/  IADD3 R3, R216.reuse, 0x30, RZ ;  /* 0x00000030d8037810 */ /* 0x040fe40007ffe0ff */
[----:B------:R-:W-:Y:S01]  /*9290*/  IADD3 R9, R216, 0x31, RZ ;  /* 0x00000031d8097810 */ /* 0x000fe20007ffe0ff */
[----:B------:R2:W-:Y:S01]  /*92a0*/  @P5 STG.E [R20.64], R25 ;  /* 0x0000001914005986 */ /* 0x0005e2000c101908 */
[----:B-1----:R-:W-:-:S02]  /*92b0*/  IADD3 R13, R17, c[0x0][0x198], RZ ;  /* 0x00006600110d7a10 */ /* 0x002fc40007ffe0ff */
[----:B------:R-:W-:Y:S02]  /*92c0*/  LEA R8, P6, R17, R0, 0x2 ;  /* 0x0000000011087211 */ /* 0x000fe400078c10ff */
[-C--:B------:R-:W-:Y:S02]  /*92d0*/  LEA.HI.X.SX32 R5, R35, R2.reuse, 0x2, P1 ;  /* 0x0000000223057211 */ /* 0x080fe400008f16ff */
[----:B------:R-:W-:Y:S02]  /*92e0*/  ISETP.LT.AND P3, PT, R3, c[0x0][0x17c], !P0 ;  /* 0x00005f0003007a0c */ /* 0x000fe40004761270 */
[----:B------:R-:W-:Y:S01]  /*92f0*/  ISETP.LT.AND P5, PT, R9, c[0x0][0x17c], !P0 ;  /* 0x00005f0009007a0c */ /* 0x000fe200047a1270 */
[----:B-----5:R-:W-:Y:S01]  /*9300*/  @P2 STG.E [R4.64], R28 ;  /* 0x0000001c04002986 */ /* 0x020fe2000c101908 */
[----:B------:R-:W-:Y:S02]  /*9310*/  LEA.HI.X.SX32 R9, R17, R2, 0x2, P6 ;  /* 0x0000000211097211 */ /* 0x000fe400030f16ff */
[----:B--2---:R-:W-:-:S02]  /*9320*/  IADD3 R21, R13, c[0x0][0x198], RZ ;  /* 0x000066000d157a10 */ /* 0x004fc40007ffe0ff */
[-C--:B------:R-:W-:Y:S01]  /*9330*/  LEA R12, P2, R13, R0.reuse, 0x2 ;  /* 0x000000000d0c7211 */ /* 0x080fe200078410ff */
[----:B------:R1:W-:Y:S01]  /*9340*/  @P4 STG.E [R8.64], R29 ;  /* 0x0000001d08004986 */ /* 0x0003e2000c101908 */
[C---:B------:R-:W-:Y:S02]  /*9350*/  IADD3 R17, R216.reuse, 0x33, RZ ;  /* 0x00000033d8117810 */ /* 0x040fe40007ffe0ff */
[C---:B------:R-:W-:Y:S02]  /*9360*/  LEA R16, P6, R21.reuse, R0, 0x2 ;  /* 0x0000000015107211 */ /* 0x040fe400078c10ff */
[----:B------:R-:W-:Y:S02]  /*9370*/  IADD3 R3, R216, 0x32, RZ ;  /* 0x00000032d8037810 */ /* 0x000fe40007ffe0ff */
[----:B------:R-:W-:Y:S02]  /*9380*/  IADD3 R25, R21, c[0x0][0x198], RZ ;  /* 0x0000660015197a10 */ /* 0x000fe40007ffe0ff */
[----:B------:R-:W-:-:S02]  /*9390*/  LEA.HI.X.SX32 R13, R13, R2, 0x2, P2 ;  /* 0x000000020d0d7211 */ /* 0x000fc400010f16ff */
[----:B------:R-:W-:Y:S02]  /*93a0*/  ISETP.LT.AND P4, PT, R17, c[0x0][0x17c], !P0 ;  /* 0x00005f0011007a0c */ /* 0x000fe40004781270 */
[----:B------:R-:W-:Y:S01]  /*93b0*/  LEA.HI.X.SX32 R17, R21, R2, 0x2, P6 ;  /* 0x0000000215117211 */ /* 0x000fe200030f16ff */
[----:B------:R-:W-:Y:S01]  /*93c0*/  @P3 STG.E [R12.64], R22 ;  /* 0x000000160c003986 */ /* 0x000fe2000c101908 */
[----:B------:R-:W-:Y:S02]  /*93d0*/  ISETP.LT.AND P1, PT, R3, c[0x0][0x17c], !P0 ;  /* 0x00005f0003007a0c */ /* 0x000fe40004721270 */
[C---:B------:R-:W-:Y:S01]  /*93e0*/  IADD3 R21, R25.reuse, c[0x0][0x198], RZ ;  /* 0x0000660019157a10 */ /* 0x040fe20007ffe0ff */
[----:B------:R2:W-:Y:S01]  /*93f0*/  @P5 STG.E [R16.64], R23 ;  /* 0x0000001710005986 */ /* 0x0005e2000c101908 */
[----:B-1----:R-:W-:Y:S02]  /*9400*/  IADD3 R9, R216, 0x35, RZ ;  /* 0x00000035d8097810 */ /* 0x002fe40007ffe0ff */
[----:B------:R-:W-:-:S02]  /*9410*/  LEA R4, P3, R25, R0, 0x2 ;  /* 0x0000000019047211 */ /* 0x000fc400078610ff */
[----:B------:R-:W-:Y:S02]  /*9420*/  LEA R8, P6, R21, R0, 0x2 ;  /* 0x0000000015087211 */ /* 0x000fe400078c10ff */
[----:B------:R-:W-:Y:S02]  /*9430*/  IADD3 R3, R216, 0x34, RZ ;  /* 0x00000034d8037810 */ /* 0x000fe40007ffe0ff */
[----:B------:R-:W-:Y:S02]  /*9440*/  ISETP.LT.AND P5, PT, R9, c[0x0][0x17c], !P0 ;  /* 0x00005f0009007a0c */ /* 0x000fe400047a1270 */
[-C--:B------:R-:W-:Y:S02]  /*9450*/  LEA.HI.X.SX32 R5, R25, R2.reuse, 0x2, P3 ;  /* 0x0000000219057211 */ /* 0x080fe400018f16ff */
[C---:B------:R-:W-:Y:S02]  /*9460*/  LEA.HI.X.SX32 R9, R21.reuse, R2, 0x2, P6 ;  /* 0x0000000215097211 */ /* 0x040fe400030f16ff */
[----:B------:R-:W-:Y:S01]  /*9470*/  IADD3 R21, R21, c[0x0][0x198], RZ ;  /* 0x0000660015157a10 */ /* 0x000fe20007ffe0ff */
[----:B------:R-:W-:Y:S01]  /*9480*/  @P1 STG.E [R4.64], R18 ;  /* 0x0000001204001986 */ /* 0x000fe2000c101908 */
[----:B------:R-:W-:-:S02]  /*9490*/  ISETP.LT.AND P2, PT, R3, c[0x0][0x17c], !P0 ;  /* 0x00005f0003007a0c */ /* 0x000fc40004741270 */
[C---:B--2---:R-:W-:Y:S01]  /*94a0*/  IADD3 R23, R21.reuse, c[0x0][0x198], RZ ;  /* 0x0000660015177a10 */ /* 0x044fe20007ffe0ff */
[----:B------:R1:W-:Y:S01]  /*94b0*/  @P4 STG.E [R8.64], R19 ;  /* 0x0000001308004986 */ /* 0x0003e2000c101908 */
[-C--:B------:R-:W-:Y:S02]  /*94c0*/  LEA R12, P1, R21, R0.reuse, 0x2 ;  /* 0x00000000150c7211 */ /* 0x080fe400078210ff */
[C---:B------:R-:W-:Y:S02]  /*94d0*/  IADD3 R17, R216.reuse, 0x37, RZ ;  /* 0x00000037d8117810 */ /* 0x040fe40007ffe0ff */
[----:B------:R-:W-:Y:S02]  /*94e0*/  LEA R16, P6, R23, R0, 0x2 ;  /* 0x0000000017107211 */ /* 0x000fe400078c10ff */
[----:B------:R-:W-:Y:S02]  /*94f0*/  IADD3 R3, R216, 0x36, RZ ;  /* 0x00000036d8037810 */ /* 0x000fe40007ffe0ff */
[----:B------:R-:W-:-:S02]  /*9500*/  LEA.HI.X.SX32 R13, R21, R2, 0x2, P1 ;  /* 0x00000002150d7211 */ /* 0x000fc400008f16ff */
[----:B------:R-:W-:Y:S02]  /*9510*/  IADD3 R21, R23, c[0x0][0x198], RZ ;  /* 0x0000660017157a10 */ /* 0x000fe40007ffe0ff */
[----:B------:R-:W-:Y:S01]  /*9520*/  ISETP.LT.AND P4, PT, R17, c[0x0][0x17c], !P0 ;  /* 0x00005f0011007a0c */ /* 0x000fe20004781270 */
[----:B------:R2:W-:Y:S01]  /*9530*/  @P2 STG.E [R12.64], R14 ;  /* 0x0000000e0c002986 */ /* 0x0005e2000c101908 */
[----:B------:R-:W-:Y:S02]  /*9540*/  LEA.HI.X.SX32 R17, R23, R2, 0x2, P6 ;  /* 0x0000000217117211 */ /* 0x000fe400030f16ff */
[----:B------:R-:W-:Y:S02]  /*9550*/  ISETP.LT.AND P3, PT, R3, c[0x0][0x17c], !P0 ;  /* 0x00005f0003007a0c */ /* 0x000fe40004761270 */
[C---:B-1----:R-:W-:Y:S01]  /*9560*/  IADD3 R19, R21.reuse, c[0x0][0x198], RZ ;  /* 0x0000660015137a10 */ /* 0x042fe20007ffe0ff */
[----:B------:R1:W-:Y:S01]  /*9570*/  @P5 STG.E [R16.64], R15 ;  /* 0x0000000f10005986 */ /* 0x0003e2000c101908 */
[----:B------:R-:W-:-:S02]  /*9580*/  LEA R4, P2, R21, R0, 0x2 ;  /* 0x0000000015047211 */ /* 0x000fc400078410ff */
[C---:B------:R-:W-:Y:S02]  /*9590*/  IADD3 R9, R216.reuse, 0x39, RZ ;  /* 0x00000039d8097810 */ /* 0x040fe40007ffe0ff */
[----:B------:R-:W-:Y:S02]  /*95a0*/  LEA R8, P5, R19, R0, 0x2 ;  /* 0x0000000013087211 */ /* 0x000fe400078a10ff */
[-C--:B------:R-:W-:Y:S02]  /*95b0*/  LEA.HI.X.SX32 R5, R21, R2.reuse, 0x2, P2 ;  /* 0x0000000215057211 */ /* 0x080fe400010f16ff */
[----:B------:R-:W-:Y:S02]  /*95c0*/  IADD3 R3, R216, 0x38, RZ ;  /* 0x00000038d8037810 */ /* 0x000fe40007ffe0ff */
[----:B------:R-:W-:Y:S01]  /*95d0*/  ISETP.LT.AND P2, PT, R9, c[0x0][0x17c], !P0 ;  /* 0x00005f0009007a0c */ /* 0x000fe20004741270 */
[----:B------:R-:W-:Y:S01]  /*95e0*/  @P3 STG.E [R4.64], R10 ;  /* 0x0000000a04003986 */ /* 0x000fe2000c101908 */
[----:B------:R-:W-:-:S02]  /*95f0*/  LEA.HI.X.SX32 R9, R19, R2, 0x2, P5 ;  /* 0x0000000213097211 */ /* 0x000fc400028f16ff */
[----:B------:R-:W-:Y:S02]  /*9600*/  IADD3 R19, R19, c[0x0][0x198], RZ ;  /* 0x0000660013137a10 */ /* 0x000fe40007ffe0ff */
[----:B------:R-:W-:Y:S01]  /*9610*/  ISETP.LT.AND P1, PT, R3, c[0x0][0x17c], !P0 ;  /* 0x00005f0003007a0c */ /* 0x000fe20004721270 */
[----:B------:R3:W-:Y:S01]  /*9620*/  @P4 STG.E [R8.64], R11 ;  /* 0x0000000b08004986 */ /* 0x0007e2000c101908 */
[C---:B--2---:R-:W-:Y:S02]  /*9630*/  LEA R12, P3, R19.reuse, R0, 0x2 ;  /* 0x00000000130c7211 */ /* 0x044fe400078610ff */
[C---:B-1----:R-:W-:Y:S02]  /*9640*/  IADD3 R17, R19.reuse, c[0x0][0x198], RZ ;  /* 0x0000660013117a10 */ /* 0x042fe40007ffe0ff */
[----:B------:R-:W-:Y:S02]  /*9650*/  IADD3 R3, R216, 0x3a, RZ ;  /* 0x0000003ad8037810 */ /* 0x000fe40007ffe0ff */
[----:B------:R-:W-:-:S02]  /*9660*/  LEA.HI.X.SX32 R13, R19, R2, 0x2, P3 ;  /* 0x00000002130d7211 */ /* 0x000fc400018f16ff */
[C---:B------:R-:W-:Y:S02]  /*9670*/  IADD3 R15, R216.reuse, 0x3b, RZ ;  /* 0x0000003bd80f7810 */ /* 0x040fe40007ffe0ff */
[----:B------:R-:W-:Y:S01]  /*9680*/  IADD3 R19, R17, c[0x0][0x198], RZ ;  /* 0x0000660011137a10 */ /* 0x000fe20007ffe0ff */
[----:B------:R1:W-:Y:S01]  /*9690*/  @P1 STG.E [R12.64], R242 ;  /* 0x000000f20c001986 */ /* 0x0003e2000c101908 */
[----:B------:R-:W-:Y:S02]  /*96a0*/  ISETP.LT.AND P5, PT, R3, c[0x0][0x17c], !P0 ;  /* 0x00005f0003007a0c */ /* 0x000fe400047a1270 */
[----:B------:R-:W-:Y:S02]  /*96b0*/  LEA R14, P6, R17, R0, 0x2 ;  /* 0x00000000110e7211 */ /* 0x000fe400078c10ff */
[----:B------:R-:W-:Y:S02]  /*96c0*/  IADD3 R3, R216, 0x3c, RZ ;  /* 0x0000003cd8037810 */ /* 0x000fe40007ffe0ff */
[----:B------:R-:W-:-:S02]  /*96d0*/  ISETP.LT.AND P4, PT, R15, c[0x0][0x17c], !P0 ;  /* 0x00005f000f007a0c */ /* 0x000fc40004781270 */
[----:B---3--:R-:W-:Y:S02]  /*96e0*/  IADD3 R9, R19, c[0x0][0x198], RZ ;  /* 0x0000660013097a10 */ /* 0x008fe40007ffe0ff */
[----:B------:R-:W-:Y:S02]  /*96f0*/  LEA.HI.X.SX32 R15, R17, R2, 0x2, P6 ;  /* 0x00000002110f7211 */ /* 0x000fe400030f16ff */
[----:B------:R-:W-:Y:S02]  /*9700*/  ISETP.LT.AND P3, PT, R3, c[0x0][0x17c], !P0 ;  /* 0x00005f0003007a0c */ /* 0x000fe40004761270 */
[----:B------:R-:W-:Y:S01]  /*9710*/  IADD3 R3, R216, 0x3d, RZ ;  /* 0x0000003dd8037810 */ /* 0x000fe20007ffe0ff */
[----:B------:R2:W-:Y:S01]  /*9720*/  @P2 STG.E [R14.64], R243 ;  /* 0x000000f30e002986 */ /* 0x0005e2000c101908 */
[----:B------:R-:W-:Y:S02]  /*9730*/  LEA R4, P1, R19, R0, 0x2 ;  /* 0x0000000013047211 */ /* 0x000fe400078210ff */
[----:B------:R-:W-:-:S02]  /*9740*/  IADD3 R11, R9, c[0x0][0x198], RZ ;  /* 0x00006600090b7a10 */ /* 0x000fc40007ffe0ff */
[----:B------:R-:W-:Y:S02]  /*9750*/  LEA R8, P6, R9, R0, 0x2 ;  /* 0x0000000009087211 */ /* 0x000fe400078c10ff */
[----:B------:R-:W-:Y:S02]  /*9760*/  ISETP.LT.AND P2, PT, R3, c[0x0][0x17c], !P0 ;  /* 0x00005f0003007a0c */ /* 0x000fe40004741270 */
[----:B------:R-:W-:Y:S02]  /*9770*/  LEA.HI.X.SX32 R5, R19, R2, 0x2, P1 ;  /* 0x0000000213057211 */ /* 0x000fe400008f16ff */
[C---:B------:R-:W-:Y:S02]  /*9780*/  IADD3 R3, R11.reuse, c[0x0][0x198], RZ ;  /* 0x000066000b037a10 */ /* 0x040fe40007ffe0ff */
[----:B------:R-:W-:Y:S01]  /*9790*/  LEA R10, P1, R11, R0, 0x2 ;  /* 0x000000000b0a7211 */ /* 0x000fe200078210ff */
[----:B------:R3:W-:Y:S01]  /*97a0*/  @P5 STG.E [R4.64], R6 ;  /* 0x0000000604005986 */ /* 0x0007e2000c101908 */
[----:B------:R-:W-:-:S02]  /*97b0*/  IADD3 R16, R216, 0x3e, RZ ;  /* 0x0000003ed8107810 */ /* 0x000fc40007ffe0ff */
[----:B------:R-:W-:Y:S02]  /*97c0*/  IADD3 R216, R216, 0x3f, RZ ;  /* 0x0000003fd8d87810 */ /* 0x000fe40007ffe0ff */
[----:B------:R-:W-:Y:S02]  /*97d0*/  LEA.HI.X.SX32 R9, R9, R2, 0x2, P6 ;  /* 0x0000000209097211 */ /* 0x000fe400030f16ff */
[----:B-1----:R-:W-:Y:S02]  /*97e0*/  LEA R12, P6, R3, R0, 0x2 ;  /* 0x00000000030c7211 */ /* 0x002fe400078c10ff */
[----:B------:R-:W-:Y:S01]  /*97f0*/  LEA.HI.X.SX32 R11, R11, R2, 0x2, P1 ;  /* 0x000000020b0b7211 */ /* 0x000fe200008f16ff */
[----:B------:R3:W-:Y:S01]  /*9800*/  @P4 STG.E [R8.64], R7 ;  /* 0x0000000708004986 */ /* 0x0007e2000c101908 */
[----:B--2---:R-:W-:Y:S02]  /*9810*/  IADD3 R15, R3, c[0x0][0x198], RZ ;  /* 0x00006600030f7a10 */ /* 0x004fe40007ffe0ff */
[----:B------:R-:W-:Y:S01]  /*9820*/  ISETP.LT.AND P1, PT, R16, c[0x0][0x17c], !P0 ;  /* 0x00005f0010007a0c */ /* 0x000fe20004721270 */
[----:B------:R3:W-:Y:S01]  /*9830*/  @P3 STG.E [R10.64], R26 ;  /* 0x0000001a0a003986 */ /* 0x0007e2000c101908 */
[----:B------:R-:W-:-:S02]  /*9840*/  ISETP.LT.AND P0, PT, R216, c[0x0][0x17c], !P0 ;  /* 0x00005f00d8007a0c */ /* 0x000fc40004701270 */
[----:B------:R-:W-:Y:S02]  /*9850*/  LEA.HI.X.SX32 R13, R3, R2, 0x2, P6 ;  /* 0x00000002030d7211 */ /* 0x000fe400030f16ff */
[C---:B------:R-:W-:Y:S02]  /*9860*/  LEA R14, P6, R15.reuse, R0, 0x2 ;  /* 0x000000000f0e7211 */ /* 0x040fe400078c10ff */
[C---:B------:R-:W-:Y:S01]  /*9870*/  IADD3 R3, R15.reuse, c[0x0][0x198], RZ ;  /* 0x000066000f037a10 */ /* 0x040fe20007ffe0ff */
[----:B------:R3:W-:Y:S01]  /*9880*/  @P2 STG.E [R12.64], R27 ;  /* 0x0000001b0c002986 */ /* 0x0007e2000c101908 */
[----:B------:R-:W-:Y:S02]  /*9890*/  LEA.HI.X.SX32 R15, R15, R2, 0x2, P6 ;  /* 0x000000020f0f7211 */ /* 0x000fe400030f16ff */
[----:B------:R-:W-:-:S03]  /*98a0*/  LEA R16, P6, R3, R0, 0x2 ;  /* 0x0000000003107211 */ /* 0x000fc600078c10ff */
[----:B------:R3:W-:Y:S01]  /*98b0*/  @P1 STG.E [R14.64], R30 ;  /* 0x0000001e0e001986 */ /* 0x0007e2000c101908 */
[----:B------:R-:W-:Y:S01]  /*98c0*/  LEA.HI.X.SX32 R17, R3, R2, 0x2, P6 ;  /* 0x0000000203117211 */ /* 0x000fe200030f16ff */
[----:B------:R-:W-:Y:S08]  /*98d0*/  @!P0 EXIT ;  /* 0x000000000000894d */ /* 0x000ff00003800000 */
[----:B------:R-:W-:Y:S01]  /*98e0*/  STG.E [R16.64], R31 ;  /* 0x0000001f10007986 */ /* 0x000fe2000c101908 */
[----:B------:R-:W-:Y:S05]  /*98f0*/  EXIT ;  /* 0x000000000000794d */ /* 0x000fea0003800000 */
.L_x_3:
[----:B------:R-:W-:-:S00]  /*9900*/  BRA `(.L_x_3) ;  /* 0xfffffff000007947 */ /* 0x000fc0000383ffff */
[----:B------:R-:W-:-:S00]  /*9910*/  NOP ;  /* 0x0000000000007918 */ /* 0x000fc00000000000 */
        /* <DEDUP_REMOVED lines=14> */
.L_x_4:


//--------------------- .nv.shared.matmul_kernel  --------------------------
	.section	.nv.shared.matmul_kernel,"aw",@nobits
	.sectionflags	@""
	.align	16
